//
// Generated by NVIDIA NVVM Compiler
//
// Compiler Build ID: CL-36424714
// Cuda compilation tools, release 13.0, V13.0.88
// Based on NVVM 20.0.0
//

.version 9.0
.target sm_100
.address_size 64

	// .globl	_Z11matrix_copyPfS_i
// _ZZ11shared_copyPfS_iE5share has been demoted
// _ZZ30shared_coalesced_bank_conflictPfS_iE4tile has been demoted
// _ZZ33shared_coalesced_no_bank_conflictPfS_iE4tile has been demoted

.visible .entry _Z11matrix_copyPfS_i(
	.param .u64 .ptr .align 1 _Z11matrix_copyPfS_i_param_0,
	.param .u64 .ptr .align 1 _Z11matrix_copyPfS_i_param_1,
	.param .u32 _Z11matrix_copyPfS_i_param_2
)
{
	.reg .pred 	%p<6>;
	.reg .b16 	%rs<5>;
	.reg .b32 	%r<74>;
	.reg .b32 	%f<6>;
	.reg .b64 	%rd<20>;

	ld.param.u64 	%rd3, [_Z11matrix_copyPfS_i_param_0];
	ld.param.u64 	%rd4, [_Z11matrix_copyPfS_i_param_1];
	ld.param.u32 	%r39, [_Z11matrix_copyPfS_i_param_2];
	cvta.to.global.u64 	%rd1, %rd4;
	cvta.to.global.u64 	%rd2, %rd3;
	mov.u32 	%r1, %ctaid.x;
	mov.u32 	%r2, %ntid.x;
	mov.u32 	%r3, %tid.x;
	mad.lo.s32 	%r41, %r1, %r2, %r3;
	mov.u32 	%r4, %ctaid.y;
	mov.u32 	%r5, %ntid.y;
	mul.lo.s32 	%r6, %r4, %r5;
	mov.u32 	%r7, %tid.y;
	add.s32 	%r42, %r6, %r7;
	mov.u32 	%r9, %nctaid.x;
	max.s32 	%r43, %r41, %r42;
	setp.ge.s32 	%p1, %r43, %r39;
	@%p1 bra 	$L__BB0_7;
	mov.u32 	%r45, %nctaid.y;
	cvt.u16.u32 	%rs1, %r45;
	add.s16 	%rs2, %rs1, -1;
	cvt.u16.u32 	%rs3, %r5;
	div.u16 	%rs4, %rs2, %rs3;
	cvt.u32.u16 	%r46, %rs4;
	add.s32 	%r10, %r46, 1;
	and.b32  	%r11, %r10, 3;
	setp.lt.u16 	%p2, %rs4, 3;
	mov.b32 	%r71, 0;
	@%p2 bra 	$L__BB0_4;
	shl.b32 	%r12, %r5, 2;
	mad.lo.s32 	%r48, %r5, %r4, %r5;
	add.s32 	%r49, %r7, %r48;
	mad.lo.s32 	%r50, %r9, %r49, %r1;
	mad.lo.s32 	%r69, %r2, %r50, %r3;
	mul.lo.s32 	%r51, %r5, %r2;
	mul.lo.s32 	%r52, %r51, %r9;
	shl.b32 	%r14, %r52, 2;
	add.s32 	%r53, %r4, 2;
	mad.lo.s32 	%r54, %r5, %r53, %r7;
	mad.lo.s32 	%r55, %r9, %r54, %r1;
	mad.lo.s32 	%r68, %r2, %r55, %r3;
	add.s32 	%r56, %r4, 3;
	mad.lo.s32 	%r57, %r5, %r56, %r7;
	mad.lo.s32 	%r58, %r9, %r57, %r1;
	mad.lo.s32 	%r67, %r2, %r58, %r3;
	mad.lo.s32 	%r59, %r9, %r42, %r1;
	mad.lo.s32 	%r66, %r2, %r59, %r3;
	and.b32  	%r60, %r10, 131068;
	neg.s32 	%r65, %r60;
	mov.b32 	%r71, 0;
$L__BB0_3:
	mul.wide.s32 	%rd5, %r66, 4;
	add.s64 	%rd6, %rd2, %rd5;
	ld.global.f32 	%f1, [%rd6];
	add.s64 	%rd7, %rd1, %rd5;
	st.global.f32 	[%rd7], %f1;
	mul.wide.s32 	%rd8, %r69, 4;
	add.s64 	%rd9, %rd2, %rd8;
	ld.global.f32 	%f2, [%rd9];
	add.s64 	%rd10, %rd1, %rd8;
	st.global.f32 	[%rd10], %f2;
	mul.wide.s32 	%rd11, %r68, 4;
	add.s64 	%rd12, %rd2, %rd11;
	ld.global.f32 	%f3, [%rd12];
	add.s64 	%rd13, %rd1, %rd11;
	st.global.f32 	[%rd13], %f3;
	mul.wide.s32 	%rd14, %r67, 4;
	add.s64 	%rd15, %rd2, %rd14;
	ld.global.f32 	%f4, [%rd15];
	add.s64 	%rd16, %rd1, %rd14;
	st.global.f32 	[%rd16], %f4;
	add.s32 	%r71, %r71, %r12;
	add.s32 	%r69, %r69, %r14;
	add.s32 	%r68, %r68, %r14;
	add.s32 	%r67, %r67, %r14;
	add.s32 	%r66, %r66, %r14;
	add.s32 	%r65, %r65, 4;
	setp.ne.s32 	%p3, %r65, 0;
	@%p3 bra 	$L__BB0_3;
$L__BB0_4:
	setp.eq.s32 	%p4, %r11, 0;
	@%p4 bra 	$L__BB0_7;
	add.s32 	%r61, %r7, %r71;
	add.s32 	%r62, %r61, %r6;
	mad.lo.s32 	%r63, %r9, %r62, %r1;
	mad.lo.s32 	%r73, %r2, %r63, %r3;
	mul.lo.s32 	%r64, %r5, %r2;
	mul.lo.s32 	%r33, %r64, %r9;
	neg.s32 	%r72, %r11;
$L__BB0_6:
	.pragma "nounroll";
	mul.wide.s32 	%rd17, %r73, 4;
	add.s64 	%rd18, %rd2, %rd17;
	ld.global.f32 	%f5, [%rd18];
	add.s64 	%rd19, %rd1, %rd17;
	st.global.f32 	[%rd19], %f5;
	add.s32 	%r73, %r73, %r33;
	add.s32 	%r72, %r72, 1;
	setp.ne.s32 	%p5, %r72, 0;
	@%p5 bra 	$L__BB0_6;
$L__BB0_7:
	ret;

}
	// .globl	_Z15navie_transposePfS_i
.visible .entry _Z15navie_transposePfS_i(
	.param .u64 .ptr .align 1 _Z15navie_transposePfS_i_param_0,
	.param .u64 .ptr .align 1 _Z15navie_transposePfS_i_param_1,
	.param .u32 _Z15navie_transposePfS_i_param_2
)
{
	.reg .pred 	%p<6>;
	.reg .b16 	%rs<5>;
	.reg .b32 	%r<85>;
	.reg .b32 	%f<6>;
	.reg .b64 	%rd<23>;

	ld.param.u64 	%rd3, [_Z15navie_transposePfS_i_param_0];
	ld.param.u64 	%rd4, [_Z15navie_transposePfS_i_param_1];
	ld.param.u32 	%r47, [_Z15navie_transposePfS_i_param_2];
	cvta.to.global.u64 	%rd1, %rd4;
	cvta.to.global.u64 	%rd2, %rd3;
	mov.u32 	%r1, %ctaid.x;
	mov.u32 	%r2, %ntid.x;
	mov.u32 	%r3, %tid.x;
	mad.lo.s32 	%r4, %r1, %r2, %r3;
	mov.u32 	%r5, %ctaid.y;
	mov.u32 	%r6, %ntid.y;
	mul.lo.s32 	%r7, %r5, %r6;
	mov.u32 	%r8, %tid.y;
	add.s32 	%r49, %r7, %r8;
	mov.u32 	%r10, %nctaid.x;
	max.s32 	%r50, %r4, %r49;
	setp.ge.s32 	%p1, %r50, %r47;
	@%p1 bra 	$L__BB1_7;
	mov.u32 	%r52, %nctaid.y;
	mul.lo.s32 	%r53, %r2, %r10;
	mul.lo.s32 	%r11, %r4, %r53;
	cvt.u16.u32 	%rs1, %r52;
	add.s16 	%rs2, %rs1, -1;
	cvt.u16.u32 	%rs3, %r6;
	div.u16 	%rs4, %rs2, %rs3;
	cvt.u32.u16 	%r54, %rs4;
	add.s32 	%r12, %r54, 1;
	and.b32  	%r13, %r12, 3;
	setp.lt.u16 	%p2, %rs4, 3;
	mov.b32 	%r81, 0;
	@%p2 bra 	$L__BB1_4;
	shl.b32 	%r14, %r6, 2;
	mad.lo.s32 	%r56, %r6, %r5, %r6;
	add.s32 	%r57, %r8, %r56;
	mad.lo.s32 	%r58, %r10, %r57, %r1;
	mad.lo.s32 	%r79, %r2, %r58, %r3;
	mul.lo.s32 	%r59, %r6, %r2;
	mul.lo.s32 	%r60, %r59, %r10;
	shl.b32 	%r16, %r60, 2;
	add.s32 	%r61, %r5, 2;
	mad.lo.s32 	%r62, %r6, %r61, %r8;
	mad.lo.s32 	%r63, %r10, %r62, %r1;
	mad.lo.s32 	%r78, %r2, %r63, %r3;
	add.s32 	%r64, %r5, 3;
	mad.lo.s32 	%r65, %r6, %r64, %r8;
	mad.lo.s32 	%r66, %r10, %r65, %r1;
	mad.lo.s32 	%r77, %r2, %r66, %r3;
	add.s32 	%r67, %r8, %r11;
	add.s32 	%r76, %r67, %r7;
	mad.lo.s32 	%r68, %r10, %r49, %r1;
	mad.lo.s32 	%r75, %r2, %r68, %r3;
	and.b32  	%r69, %r12, 131068;
	neg.s32 	%r74, %r69;
	mov.b32 	%r81, 0;
	cvt.u64.u32 	%rd11, %r14;
$L__BB1_3:
	mul.wide.s32 	%rd5, %r75, 4;
	add.s64 	%rd6, %rd2, %rd5;
	ld.global.f32 	%f1, [%rd6];
	mul.wide.s32 	%rd7, %r76, 4;
	add.s64 	%rd8, %rd1, %rd7;
	st.global.f32 	[%rd8], %f1;
	mul.wide.s32 	%rd9, %r79, 4;
	add.s64 	%rd10, %rd2, %rd9;
	ld.global.f32 	%f2, [%rd10];
	add.s64 	%rd12, %rd8, %rd11;
	st.global.f32 	[%rd12], %f2;
	mul.wide.s32 	%rd13, %r78, 4;
	add.s64 	%rd14, %rd2, %rd13;
	ld.global.f32 	%f3, [%rd14];
	add.s64 	%rd15, %rd12, %rd11;
	st.global.f32 	[%rd15], %f3;
	mul.wide.s32 	%rd16, %r77, 4;
	add.s64 	%rd17, %rd2, %rd16;
	ld.global.f32 	%f4, [%rd17];
	add.s64 	%rd18, %rd15, %rd11;
	st.global.f32 	[%rd18], %f4;
	add.s32 	%r81, %r81, %r14;
	add.s32 	%r79, %r79, %r16;
	add.s32 	%r78, %r78, %r16;
	add.s32 	%r77, %r77, %r16;
	add.s32 	%r76, %r76, %r14;
	add.s32 	%r75, %r75, %r16;
	add.s32 	%r74, %r74, 4;
	setp.ne.s32 	%p3, %r74, 0;
	@%p3 bra 	$L__BB1_3;
$L__BB1_4:
	setp.eq.s32 	%p4, %r13, 0;
	@%p4 bra 	$L__BB1_7;
	add.s32 	%r70, %r8, %r81;
	add.s32 	%r71, %r70, %r7;
	add.s32 	%r84, %r71, %r11;
	mad.lo.s32 	%r72, %r10, %r71, %r1;
	mad.lo.s32 	%r83, %r2, %r72, %r3;
	mul.lo.s32 	%r73, %r6, %r2;
	mul.lo.s32 	%r39, %r73, %r10;
	neg.s32 	%r82, %r13;
$L__BB1_6:
	.pragma "nounroll";
	mul.wide.s32 	%rd19, %r84, 4;
	add.s64 	%rd20, %rd1, %rd19;
	mul.wide.s32 	%rd21, %r83, 4;
	add.s64 	%rd22, %rd2, %rd21;
	ld.global.f32 	%f5, [%rd22];
	st.global.f32 	[%rd20], %f5;
	add.s32 	%r84, %r84, %r6;
	add.s32 	%r83, %r83, %r39;
	add.s32 	%r82, %r82, 1;
	setp.ne.s32 	%p5, %r82, 0;
	@%p5 bra 	$L__BB1_6;
$L__BB1_7:
	ret;

}
	// .globl	_Z11shared_copyPfS_i
.visible .entry _Z11shared_copyPfS_i(
	.param .u64 .ptr .align 1 _Z11shared_copyPfS_i_param_0,
	.param .u64 .ptr .align 1 _Z11shared_copyPfS_i_param_1,
	.param .u32 _Z11shared_copyPfS_i_param_2
)
{
	.reg .pred 	%p<2>;
	.reg .b32 	%r<23>;
	.reg .b32 	%f<3>;
	.reg .b64 	%rd<9>;
	// demoted variable
	.shared .align 4 .b8 _ZZ11shared_copyPfS_iE5share[4096];
	ld.param.u64 	%rd1, [_Z11shared_copyPfS_i_param_0];
	ld.param.u64 	%rd2, [_Z11shared_copyPfS_i_param_1];
	ld.param.u32 	%r8, [_Z11shared_copyPfS_i_param_2];
	mov.u32 	%r9, %ctaid.x;
	mov.u32 	%r1, %ntid.x;
	mov.u32 	%r2, %tid.x;
	mad.lo.s32 	%r3, %r9, %r1, %r2;
	mov.u32 	%r10, %ctaid.y;
	mov.u32 	%r4, %ntid.y;
	mov.u32 	%r5, %tid.y;
	mad.lo.s32 	%r11, %r10, %r4, %r5;
	max.s32 	%r12, %r3, %r11;
	setp.ge.s32 	%p1, %r12, %r8;
	@%p1 bra 	$L__BB2_2;
	cvta.to.global.u64 	%rd3, %rd1;
	mad.lo.s32 	%r13, %r8, %r11, %r3;
	mul.wide.s32 	%rd4, %r13, 4;
	add.s64 	%rd5, %rd3, %rd4;
	ld.global.f32 	%f1, [%rd5];
	mad.lo.s32 	%r14, %r5, %r4, %r2;
	shl.b32 	%r15, %r14, 2;
	mov.u32 	%r16, _ZZ11shared_copyPfS_iE5share;
	add.s32 	%r17, %r16, %r15;
	st.shared.f32 	[%r17], %f1;
$L__BB2_2:
	cvta.to.global.u64 	%rd6, %rd2;
	bar.sync 	0;
	mad.lo.s32 	%r18, %r2, %r1, %r5;
	shl.b32 	%r19, %r18, 2;
	mov.u32 	%r20, _ZZ11shared_copyPfS_iE5share;
	add.s32 	%r21, %r20, %r19;
	ld.shared.f32 	%f2, [%r21];
	mad.lo.s32 	%r22, %r8, %r11, %r3;
	mul.wide.s32 	%rd7, %r22, 4;
	add.s64 	%rd8, %rd6, %rd7;
	st.global.f32 	[%rd8], %f2;
	ret;

}
	// .globl	_Z30shared_coalesced_bank_conflictPfS_i
.visible .entry _Z30shared_coalesced_bank_conflictPfS_i(
	.param .u64 .ptr .align 1 _Z30shared_coalesced_bank_conflictPfS_i_param_0,
	.param .u64 .ptr .align 1 _Z30shared_coalesced_bank_conflictPfS_i_param_1,
	.param .u32 _Z30shared_coalesced_bank_conflictPfS_i_param_2
)
{
	.reg .pred 	%p<3>;
	.reg .b32 	%r<28>;
	.reg .b32 	%f<3>;
	.reg .b64 	%rd<9>;
	// demoted variable
	.shared .align 4 .b8 _ZZ30shared_coalesced_bank_conflictPfS_iE4tile[4096];
	ld.param.u64 	%rd1, [_Z30shared_coalesced_bank_conflictPfS_i_param_0];
	ld.param.u64 	%rd2, [_Z30shared_coalesced_bank_conflictPfS_i_param_1];
	ld.param.u32 	%r11, [_Z30shared_coalesced_bank_conflictPfS_i_param_2];
	mov.u32 	%r1, %ctaid.x;
	mov.u32 	%r2, %ntid.x;
	mov.u32 	%r3, %tid.x;
	mad.lo.s32 	%r12, %r1, %r2, %r3;
	mov.u32 	%r4, %ctaid.y;
	mov.u32 	%r5, %ntid.y;
	mov.u32 	%r6, %tid.y;
	mad.lo.s32 	%r13, %r4, %r5, %r6;
	max.s32 	%r14, %r12, %r13;
	setp.ge.s32 	%p1, %r14, %r11;
	@%p1 bra 	$L__BB3_2;
	cvta.to.global.u64 	%rd3, %rd1;
	mad.lo.s32 	%r15, %r11, %r13, %r3;
	mul.wide.u32 	%rd4, %r15, 4;
	add.s64 	%rd5, %rd3, %rd4;
	ld.global.f32 	%f1, [%rd5];
	shl.b32 	%r16, %r6, 7;
	mov.u32 	%r17, _ZZ30shared_coalesced_bank_conflictPfS_iE4tile;
	add.s32 	%r18, %r17, %r16;
	shl.b32 	%r19, %r3, 2;
	add.s32 	%r20, %r18, %r19;
	st.shared.f32 	[%r20], %f1;
$L__BB3_2:
	bar.sync 	0;
	mad.lo.s32 	%r8, %r4, %r2, %r3;
	mad.lo.s32 	%r9, %r1, %r5, %r6;
	max.s32 	%r21, %r8, %r9;
	setp.ge.s32 	%p2, %r21, %r11;
	@%p2 bra 	$L__BB3_4;
	shl.b32 	%r22, %r3, 7;
	mov.u32 	%r23, _ZZ30shared_coalesced_bank_conflictPfS_iE4tile;
	add.s32 	%r24, %r23, %r22;
	shl.b32 	%r25, %r6, 2;
	add.s32 	%r26, %r24, %r25;
	ld.shared.f32 	%f2, [%r26];
	mad.lo.s32 	%r27, %r11, %r9, %r8;
	cvta.to.global.u64 	%rd6, %rd2;
	mul.wide.s32 	%rd7, %r27, 4;
	add.s64 	%rd8, %rd6, %rd7;
	st.global.f32 	[%rd8], %f2;
$L__BB3_4:
	ret;

}
	// .globl	_Z33shared_coalesced_no_bank_conflictPfS_i
.visible .entry _Z33shared_coalesced_no_bank_conflictPfS_i(
	.param .u64 .ptr .align 1 _Z33shared_coalesced_no_bank_conflictPfS_i_param_0,
	.param .u64 .ptr .align 1 _Z33shared_coalesced_no_bank_conflictPfS_i_param_1,
	.param .u32 _Z33shared_coalesced_no_bank_conflictPfS_i_param_2
)
{
	.reg .pred 	%p<3>;
	.reg .b32 	%r<26>;
	.reg .b32 	%f<3>;
	.reg .b64 	%rd<9>;
	// demoted variable
	.shared .align 4 .b8 _ZZ33shared_coalesced_no_bank_conflictPfS_iE4tile[4224];
	ld.param.u64 	%rd1, [_Z33shared_coalesced_no_bank_conflictPfS_i_param_0];
	ld.param.u64 	%rd2, [_Z33shared_coalesced_no_bank_conflictPfS_i_param_1];
	ld.param.u32 	%r11, [_Z33shared_coalesced_no_bank_conflictPfS_i_param_2];
	mov.u32 	%r1, %ctaid.x;
	mov.u32 	%r2, %ntid.x;
	mov.u32 	%r3, %tid.x;
	mad.lo.s32 	%r12, %r1, %r2, %r3;
	mov.u32 	%r4, %ctaid.y;
	mov.u32 	%r5, %ntid.y;
	mov.u32 	%r6, %tid.y;
	mad.lo.s32 	%r13, %r4, %r5, %r6;
	max.s32 	%r14, %r12, %r13;
	setp.ge.s32 	%p1, %r14, %r11;
	@%p1 bra 	$L__BB4_2;
	cvta.to.global.u64 	%rd3, %rd1;
	mad.lo.s32 	%r15, %r11, %r13, %r3;
	mul.wide.u32 	%rd4, %r15, 4;
	add.s64 	%rd5, %rd3, %rd4;
	ld.global.f32 	%f1, [%rd5];
	mov.u32 	%r16, _ZZ33shared_coalesced_no_bank_conflictPfS_iE4tile;
	mad.lo.s32 	%r17, %r6, 132, %r16;
	shl.b32 	%r18, %r3, 2;
	add.s32 	%r19, %r17, %r18;
	st.shared.f32 	[%r19], %f1;
$L__BB4_2:
	bar.sync 	0;
	mad.lo.s32 	%r8, %r4, %r2, %r3;
	mad.lo.s32 	%r9, %r1, %r5, %r6;
	max.s32 	%r20, %r8, %r9;
	setp.ge.s32 	%p2, %r20, %r11;
	@%p2 bra 	$L__BB4_4;
	mov.u32 	%r21, _ZZ33shared_coalesced_no_bank_conflictPfS_iE4tile;
	mad.lo.s32 	%r22, %r3, 132, %r21;
	shl.b32 	%r23, %r6, 2;
	add.s32 	%r24, %r22, %r23;
	ld.shared.f32 	%f2, [%r24];
	mad.lo.s32 	%r25, %r11, %r9, %r8;
	cvta.to.global.u64 	%rd6, %rd2;
	mul.wide.s32 	%rd7, %r25, 4;
	add.s64 	%rd8, %rd6, %rd7;
	st.global.f32 	[%rd8], %f2;
$L__BB4_4:
	ret;

}


// ===== COMPILED SASS (sm_100) =====

	.target	sm_100

	.elftype	@"ET_EXEC"


//--------------------- .note.nv.tkinfo           --------------------------
	.section	.note.nv.tkinfo,"",@"SHT_NOTE"
	.sectionflags	@"SHF_NOTE_NV_TKINFO"
	.tkinfo
        /*0018*/ 	.word	0x00000002
        /*0030*/ 	.string	""
        /*0030*/ 	.string	"ptxas"
        /*0030*/ 	.string	"Cuda compilation tools, release 13.0, V13.0.88"
        /*0030*/ 	.string	"Build cuda_13.0.r13.0/compiler.36424714_0"
        /*0030*/ 	.string	"-arch sm_100 -m 64 "



//--------------------- .note.nv.cuinfo           --------------------------
	.section	.note.nv.cuinfo,"",@"SHT_NOTE"
	.sectionflags	@"SHF_NOTE_NV_CUINFO"
        /*0018*/ 	.short	0x0002
        /*001a*/ 	.short	0x0064
        /*001c*/ 	.short	0x0082
	.zero		2


//--------------------- .nv.info                  --------------------------
	.section	.nv.info,"",@"SHT_CUDA_INFO"
	.align	4


	//----- nvinfo : EIATTR_REGCOUNT
	.align		4
        /*0000*/ 	.byte	0x04, 0x2f
        /*0002*/ 	.short	(.L_1 - .L_0)
	.align		4
.L_0:
        /*0004*/ 	.word	index@(_Z11matrix_copyPfS_i)
        /*0008*/ 	.word	0x00000020


	//----- nvinfo : EIATTR_FRAME_SIZE
	.align		4
.L_1:
        /*000c*/ 	.byte	0x04, 0x11
        /*000e*/ 	.short	(.L_3 - .L_2)
	.align		4
.L_2:
        /*0010*/ 	.word	index@($__internal_1_$__cuda_sm20_div_u16)
        /*0014*/ 	.word	0x00000000


	//----- nvinfo : EIATTR_FRAME_SIZE
	.align		4
.L_3:
        /*0018*/ 	.byte	0x04, 0x11
        /*001a*/ 	.short	(.L_5 - .L_4)
	.align		4
.L_4:
        /*001c*/ 	.word	index@(_Z11matrix_copyPfS_i)
        /*0020*/ 	.word	0x00000000


	//----- nvinfo : EIATTR_REGCOUNT
	.align		4
.L_5:
        /*0024*/ 	.byte	0x04, 0x2f
        /*0026*/ 	.short	(.L_7 - .L_6)
	.align		4
.L_6:
        /*0028*/ 	.word	index@(_Z15navie_transposePfS_i)
        /*002c*/ 	.word	0x00000020


	//----- nvinfo : EIATTR_FRAME_SIZE
	.align		4
.L_7:
        /*0030*/ 	.byte	0x04, 0x11
        /*0032*/ 	.short	(.L_9 - .L_8)
	.align		4
.L_8:
        /*0034*/ 	.word	index@($__internal_0_$__cuda_sm20_div_u16)
        /*0038*/ 	.word	0x00000000


	//----- nvinfo : EIATTR_FRAME_SIZE
	.align		4
.L_9:
        /*003c*/ 	.byte	0x04, 0x11
        /*003e*/ 	.short	(.L_11 - .L_10)
	.align		4
.L_10:
        /*0040*/ 	.word	index@(_Z15navie_transposePfS_i)
        /*0044*/ 	.word	0x00000000


	//----- nvinfo : EIATTR_REGCOUNT
	.align		4
.L_11:
        /*0048*/ 	.byte	0x04, 0x2f
        /*004a*/ 	.short	(.L_13 - .L_12)
	.align		4
.L_12:
        /*004c*/ 	.word	index@(_Z11shared_copyPfS_i)
        /*0050*/ 	.word	0x0000000c


	//----- nvinfo : EIATTR_FRAME_SIZE
	.align		4
.L_13:
        /*0054*/ 	.byte	0x04, 0x11
        /*0056*/ 	.short	(.L_15 - .L_14)
	.align		4
.L_14:
        /*0058*/ 	.word	index@(_Z11shared_copyPfS_i)
        /*005c*/ 	.word	0x00000000


	//----- nvinfo : EIATTR_REGCOUNT
	.align		4
.L_15:
        /*0060*/ 	.byte	0x04, 0x2f
        /*0062*/ 	.short	(.L_17 - .L_16)
	.align		4
.L_16:
        /*0064*/ 	.word	index@(_Z30shared_coalesced_bank_conflictPfS_i)
        /*0068*/ 	.word	0x0000000c


	//----- nvinfo : EIATTR_FRAME_SIZE
	.align		4
.L_17:
        /*006c*/ 	.byte	0x04, 0x11
        /*006e*/ 	.short	(.L_19 - .L_18)
	.align		4
.L_18:
        /*0070*/ 	.word	index@(_Z30shared_coalesced_bank_conflictPfS_i)
        /*0074*/ 	.word	0x00000000


	//----- nvinfo : EIATTR_REGCOUNT
	.align		4
.L_19:
        /*0078*/ 	.byte	0x04, 0x2f
        /*007a*/ 	.short	(.L_21 - .L_20)
	.align		4
.L_20:
        /*007c*/ 	.word	index@(_Z33shared_coalesced_no_bank_conflictPfS_i)
        /*0080*/ 	.word	0x0000000c


	//----- nvinfo : EIATTR_FRAME_SIZE
	.align		4
.L_21:
        /*0084*/ 	.byte	0x04, 0x11
        /*0086*/ 	.short	(.L_23 - .L_22)
	.align		4
.L_22:
        /*0088*/ 	.word	index@(_Z33shared_coalesced_no_bank_conflictPfS_i)
        /*008c*/ 	.word	0x00000000


	//----- nvinfo : EIATTR_MIN_STACK_SIZE
	.align		4
.L_23:
        /*0090*/ 	.byte	0x04, 0x12
        /*0092*/ 	.short	(.L_25 - .L_24)
	.align		4
.L_24:
        /*0094*/ 	.word	index@(_Z33shared_coalesced_no_bank_conflictPfS_i)
        /*0098*/ 	.word	0x00000000


	//----- nvinfo : EIATTR_MIN_STACK_SIZE
	.align		4
.L_25:
        /*009c*/ 	.byte	0x04, 0x12
        /*009e*/ 	.short	(.L_27 - .L_26)
	.align		4
.L_26:
        /*00a0*/ 	.word	index@(_Z30shared_coalesced_bank_conflictPfS_i)
        /*00a4*/ 	.word	0x00000000


	//----- nvinfo : EIATTR_MIN_STACK_SIZE
	.align		4
.L_27:
        /*00a8*/ 	.byte	0x04, 0x12
        /*00aa*/ 	.short	(.L_29 - .L_28)
	.align		4
.L_28:
        /*00ac*/ 	.word	index@(_Z11shared_copyPfS_i)
        /*00b0*/ 	.word	0x00000000


	//----- nvinfo : EIATTR_MIN_STACK_SIZE
	.align		4
.L_29:
        /*00b4*/ 	.byte	0x04, 0x12
        /*00b6*/ 	.short	(.L_31 - .L_30)
	.align		4
.L_30:
        /*00b8*/ 	.word	index@(_Z15navie_transposePfS_i)
        /*00bc*/ 	.word	0x00000000


	//----- nvinfo : EIATTR_MIN_STACK_SIZE
	.align		4
.L_31:
        /*00c0*/ 	.byte	0x04, 0x12
        /*00c2*/ 	.short	(.L_33 - .L_32)
	.align		4
.L_32:
        /*00c4*/ 	.word	index@(_Z11matrix_copyPfS_i)
        /*00c8*/ 	.word	0x00000000
.L_33:


//--------------------- .nv.compat                --------------------------
	.section	.nv.compat,"",@"SHT_CUDA_COMPAT_INFO"
	.align	4
        /*0000*/ 	.byte	0x02, 0x09, 0x00, 0x00, 0x02, 0x02, 0x01, 0x00, 0x02, 0x05, 0x05, 0x00, 0x03, 0x07, 0x01, 0x01
        /*0010*/ 	.byte	0x02, 0x03, 0x00, 0x00, 0x02, 0x06, 0x01, 0x00, 0x04, 0x0b, 0x08, 0x00, 0x01, 0x00, 0x00, 0x00
        /*0020*/ 	.byte	0x00, 0x00, 0x00, 0x00


//--------------------- .nv.info._Z33shared_coalesced_no_bank_conflictPfS_i --------------------------
	.section	.nv.info._Z33shared_coalesced_no_bank_conflictPfS_i,"",@"SHT_CUDA_INFO"
	.sectionflags	@""
	.align	4


	//----- nvinfo : EIATTR_CUDA_API_VERSION
	.align		4
        /*0000*/ 	.byte	0x04, 0x37
        /*0002*/ 	.short	(.L_35 - .L_34)
.L_34:
        /*0004*/ 	.word	0x00000082


	//----- nvinfo : EIATTR_KPARAM_INFO
	.align		4
.L_35:
        /*0008*/ 	.byte	0x04, 0x17
        /*000a*/ 	.short	(.L_37 - .L_36)
.L_36:
        /*000c*/ 	.word	0x00000000
        /*0010*/ 	.short	0x0002
        /*0012*/ 	.short	0x0010
        /*0014*/ 	.byte	0x00, 0xf0, 0x11, 0x00


	//----- nvinfo : EIATTR_KPARAM_INFO
	.align		4
.L_37:
        /*0018*/ 	.byte	0x04, 0x17
        /*001a*/ 	.short	(.L_39 - .L_38)
.L_38:
        /*001c*/ 	.word	0x00000000
        /*0020*/ 	.short	0x0001
        /*0022*/ 	.short	0x0008
        /*0024*/ 	.byte	0x00, 0xf5, 0x21, 0x00


	//----- nvinfo : EIATTR_KPARAM_INFO
	.align		4
.L_39:
        /*0028*/ 	.byte	0x04, 0x17
        /*002a*/ 	.short	(.L_41 - .L_40)
.L_40:
        /*002c*/ 	.word	0x00000000
        /*0030*/ 	.short	0x0000
        /*0032*/ 	.short	0x0000
        /*0034*/ 	.byte	0x00, 0xf5, 0x21, 0x00


	//----- nvinfo : EIATTR_SPARSE_MMA_MASK
	.align		4
.L_41:
        /*0038*/ 	.byte	0x03, 0x50
        /*003a*/ 	.short	0x0000


	//----- nvinfo : EIATTR_MAXREG_COUNT
	.align		4
        /*003c*/ 	.byte	0x03, 0x1b
        /*003e*/ 	.short	0x00ff


	//----- nvinfo : EIATTR_NUM_BARRIERS
	.align		4
        /*0040*/ 	.byte	0x02, 0x4c
        /*0042*/ 	.byte	0x01
	.zero		1


	//----- nvinfo : EIATTR_MERCURY_ISA_VERSION
	.align		4
        /*0044*/ 	.byte	0x03, 0x5f
        /*0046*/ 	.short	0x0101


	//----- nvinfo : EIATTR_VRC_CTA_INIT_COUNT
	.align		4
        /*0048*/ 	.byte	0x02, 0x4a
	.zero		1
	.zero		1


	//----- nvinfo : EIATTR_EXIT_INSTR_OFFSETS
	.align		4
        /*004c*/ 	.byte	0x04, 0x1c
        /*004e*/ 	.short	(.L_43 - .L_42)


	//   ....[0]....
.L_42:
        /*0050*/ 	.word	0x000001c0


	//   ....[1]....
        /*0054*/ 	.word	0x00000270


	//----- nvinfo : EIATTR_CBANK_PARAM_SIZE
	.align		4
.L_43:
        /*0058*/ 	.byte	0x03, 0x19
        /*005a*/ 	.short	0x0014


	//----- nvinfo : EIATTR_PARAM_CBANK
	.align		4
        /*005c*/ 	.byte	0x04, 0x0a
        /*005e*/ 	.short	(.L_45 - .L_44)
	.align		4
.L_44:
        /*0060*/ 	.word	index@(.nv.constant0._Z33shared_coalesced_no_bank_conflictPfS_i)
        /*0064*/ 	.short	0x0380
        /*0066*/ 	.short	0x0014


	//----- nvinfo : EIATTR_SW_WAR
	.align		4
.L_45:
        /*0068*/ 	.byte	0x04, 0x36
        /*006a*/ 	.short	(.L_47 - .L_46)
.L_46:
        /*006c*/ 	.word	0x00000008
.L_47:


//--------------------- .nv.info._Z30shared_coalesced_bank_conflictPfS_i --------------------------
	.section	.nv.info._Z30shared_coalesced_bank_conflictPfS_i,"",@"SHT_CUDA_INFO"
	.sectionflags	@""
	.align	4


	//----- nvinfo : EIATTR_CUDA_API_VERSION
	.align		4
        /*0000*/ 	.byte	0x04, 0x37
        /*0002*/ 	.short	(.L_49 - .L_48)
.L_48:
        /*0004*/ 	.word	0x00000082


	//----- nvinfo : EIATTR_KPARAM_INFO
	.align		4
.L_49:
        /*0008*/ 	.byte	0x04, 0x17
        /*000a*/ 	.short	(.L_51 - .L_50)
.L_50:
        /*000c*/ 	.word	0x00000000
        /*0010*/ 	.short	0x0002
        /*0012*/ 	.short	0x0010
        /*0014*/ 	.byte	0x00, 0xf0, 0x11, 0x00


	//----- nvinfo : EIATTR_KPARAM_INFO
	.align		4
.L_51:
        /*0018*/ 	.byte	0x04, 0x17
        /*001a*/ 	.short	(.L_53 - .L_52)
.L_52:
        /*001c*/ 	.word	0x00000000
        /*0020*/ 	.short	0x0001
        /*0022*/ 	.short	0x0008
        /*0024*/ 	.byte	0x00, 0xf5, 0x21, 0x00


	//----- nvinfo : EIATTR_KPARAM_INFO
	.align		4
.L_53:
        /*0028*/ 	.byte	0x04, 0x17
        /*002a*/ 	.short	(.L_55 - .L_54)
.L_54:
        /*002c*/ 	.word	0x00000000
        /*0030*/ 	.short	0x0000
        /*0032*/ 	.short	0x0000
        /*0034*/ 	.byte	0x00, 0xf5, 0x21, 0x00


	//----- nvinfo : EIATTR_SPARSE_MMA_MASK
	.align		4
.L_55:
        /*0038*/ 	.byte	0x03, 0x50
        /*003a*/ 	.short	0x0000


	//----- nvinfo : EIATTR_MAXREG_COUNT
	.align		4
        /*003c*/ 	.byte	0x03, 0x1b
        /*003e*/ 	.short	0x00ff


	//----- nvinfo : EIATTR_NUM_BARRIERS
	.align		4
        /*0040*/ 	.byte	0x02, 0x4c
        /*0042*/ 	.byte	0x01
	.zero		1


	//----- nvinfo : EIATTR_MERCURY_ISA_VERSION
	.align		4
        /*0044*/ 	.byte	0x03, 0x5f
        /*0046*/ 	.short	0x0101


	//----- nvinfo : EIATTR_VRC_CTA_INIT_COUNT
	.align		4
        /*0048*/ 	.byte	0x02, 0x4a
	.zero		1
	.zero		1


	//----- nvinfo : EIATTR_EXIT_INSTR_OFFSETS
	.align		4
        /*004c*/ 	.byte	0x04, 0x1c
        /*004e*/ 	.short	(.L_57 - .L_56)


	//   ....[0]....
.L_56:
        /*0050*/ 	.word	0x000001c0


	//   ....[1]....
        /*0054*/ 	.word	0x00000270


	//----- nvinfo : EIATTR_CBANK_PARAM_SIZE
	.align		4
.L_57:
        /*0058*/ 	.byte	0x03, 0x19
        /*005a*/ 	.short	0x0014


	//----- nvinfo : EIATTR_PARAM_CBANK
	.align		4
        /*005c*/ 	.byte	0x04, 0x0a
        /*005e*/ 	.short	(.L_59 - .L_58)
	.align		4
.L_58:
        /*0060*/ 	.word	index@(.nv.constant0._Z30shared_coalesced_bank_conflictPfS_i)
        /*0064*/ 	.short	0x0380
        /*0066*/ 	.short	0x0014


	//----- nvinfo : EIATTR_SW_WAR
	.align		4
.L_59:
        /*0068*/ 	.byte	0x04, 0x36
        /*006a*/ 	.short	(.L_61 - .L_60)
.L_60:
        /*006c*/ 	.word	0x00000008
.L_61:


//--------------------- .nv.info._Z11shared_copyPfS_i --------------------------
	.section	.nv.info._Z11shared_copyPfS_i,"",@"SHT_CUDA_INFO"
	.sectionflags	@""
	.align	4


	//----- nvinfo : EIATTR_CUDA_API_VERSION
	.align		4
        /*0000*/ 	.byte	0x04, 0x37
        /*0002*/ 	.short	(.L_63 - .L_62)
.L_62:
        /*0004*/ 	.word	0x00000082


	//----- nvinfo : EIATTR_KPARAM_INFO
	.align		4
.L_63:
        /*0008*/ 	.byte	0x04, 0x17
        /*000a*/ 	.short	(.L_65 - .L_64)
.L_64:
        /*000c*/ 	.word	0x00000000
        /*0010*/ 	.short	0x0002
        /*0012*/ 	.short	0x0010
        /*0014*/ 	.byte	0x00, 0xf0, 0x11, 0x00


	//----- nvinfo : EIATTR_KPARAM_INFO
	.align		4
.L_65:
        /*0018*/ 	.byte	0x04, 0x17
        /*001a*/ 	.short	(.L_67 - .L_66)
.L_66:
        /*001c*/ 	.word	0x00000000
        /*0020*/ 	.short	0x0001
        /*0022*/ 	.short	0x0008
        /*0024*/ 	.byte	0x00, 0xf5, 0x21, 0x00


	//----- nvinfo : EIATTR_KPARAM_INFO
	.align		4
.L_67:
        /*0028*/ 	.byte	0x04, 0x17
        /*002a*/ 	.short	(.L_69 - .L_68)
.L_68:
        /*002c*/ 	.word	0x00000000
        /*0030*/ 	.short	0x0000
        /*0032*/ 	.short	0x0000
        /*0034*/ 	.byte	0x00, 0xf5, 0x21, 0x00


	//----- nvinfo : EIATTR_SPARSE_MMA_MASK
	.align		4
.L_69:
        /*0038*/ 	.byte	0x03, 0x50
        /*003a*/ 	.short	0x0000


	//----- nvinfo : EIATTR_MAXREG_COUNT
	.align		4
        /*003c*/ 	.byte	0x03, 0x1b
        /*003e*/ 	.short	0x00ff


	//----- nvinfo : EIATTR_NUM_BARRIERS
	.align		4
        /*0040*/ 	.byte	0x02, 0x4c
        /*0042*/ 	.byte	0x01
	.zero		1


	//----- nvinfo : EIATTR_MERCURY_ISA_VERSION
	.align		4
        /*0044*/ 	.byte	0x03, 0x5f
        /*0046*/ 	.short	0x0101


	//----- nvinfo : EIATTR_VRC_CTA_INIT_COUNT
	.align		4
        /*0048*/ 	.byte	0x02, 0x4a
	.zero		1
	.zero		1


	//----- nvinfo : EIATTR_EXIT_INSTR_OFFSETS
	.align		4
        /*004c*/ 	.byte	0x04, 0x1c
        /*004e*/ 	.short	(.L_71 - .L_70)


	//   ....[0]....
.L_70:
        /*0050*/ 	.word	0x000001e0


	//----- nvinfo : EIATTR_CBANK_PARAM_SIZE
	.align		4
.L_71:
        /*0054*/ 	.byte	0x03, 0x19
        /*0056*/ 	.short	0x0014


	//----- nvinfo : EIATTR_PARAM_CBANK
	.align		4
        /*0058*/ 	.byte	0x04, 0x0a
        /*005a*/ 	.short	(.L_73 - .L_72)
	.align		4
.L_72:
        /*005c*/ 	.word	index@(.nv.constant0._Z11shared_copyPfS_i)
        /*0060*/ 	.short	0x0380
        /*0062*/ 	.short	0x0014


	//----- nvinfo : EIATTR_SW_WAR
	.align		4
.L_73:
        /*0064*/ 	.byte	0x04, 0x36
        /*0066*/ 	.short	(.L_75 - .L_74)
.L_74:
        /*0068*/ 	.word	0x00000008
.L_75:


//--------------------- .nv.info._Z15navie_transposePfS_i --------------------------
	.section	.nv.info._Z15navie_transposePfS_i,"",@"SHT_CUDA_INFO"
	.sectionflags	@""
	.align	4


	//----- nvinfo : EIATTR_CUDA_API_VERSION
	.align		4
        /*0000*/ 	.byte	0x04, 0x37
        /*0002*/ 	.short	(.L_77 - .L_76)
.L_76:
        /*0004*/ 	.word	0x00000082


	//----- nvinfo : EIATTR_KPARAM_INFO
	.align		4
.L_77:
        /*0008*/ 	.byte	0x04, 0x17
        /*000a*/ 	.short	(.L_79 - .L_78)
.L_78:
        /*000c*/ 	.word	0x00000000
        /*0010*/ 	.short	0x0002
        /*0012*/ 	.short	0x0010
        /*0014*/ 	.byte	0x00, 0xf0, 0x11, 0x00


	//----- nvinfo : EIATTR_KPARAM_INFO
	.align		4
.L_79:
        /*0018*/ 	.byte	0x04, 0x17
        /*001a*/ 	.short	(.L_81 - .L_80)
.L_80:
        /*001c*/ 	.word	0x00000000
        /*0020*/ 	.short	0x0001
        /*0022*/ 	.short	0x0008
        /*0024*/ 	.byte	0x00, 0xf5, 0x21, 0x00


	//----- nvinfo : EIATTR_KPARAM_INFO
	.align		4
.L_81:
        /*0028*/ 	.byte	0x04, 0x17
        /*002a*/ 	.short	(.L_83 - .L_82)
.L_82:
        /*002c*/ 	.word	0x00000000
        /*0030*/ 	.short	0x0000
        /*0032*/ 	.short	0x0000
        /*0034*/ 	.byte	0x00, 0xf5, 0x21, 0x00


	//----- nvinfo : EIATTR_SPARSE_MMA_MASK
	.align		4
.L_83:
        /*0038*/ 	.byte	0x03, 0x50
        /*003a*/ 	.short	0x0000


	//----- nvinfo : EIATTR_MAXREG_COUNT
	.align		4
        /*003c*/ 	.byte	0x03, 0x1b
        /*003e*/ 	.short	0x00ff


	//----- nvinfo : EIATTR_MERCURY_ISA_VERSION
	.align		4
        /*0040*/ 	.byte	0x03, 0x5f
        /*0042*/ 	.short	0x0101


	//----- nvinfo : EIATTR_VRC_CTA_INIT_COUNT
	.align		4
        /*0044*/ 	.byte	0x02, 0x4a
	.zero		1
	.zero		1


	//----- nvinfo : EIATTR_EXIT_INSTR_OFFSETS
	.align		4
        /*0048*/ 	.byte	0x04, 0x1c
        /*004a*/ 	.short	(.L_85 - .L_84)


	//   ....[0]....
.L_84:
        /*004c*/ 	.word	0x000000e0


	//   ....[1]....
        /*0050*/ 	.word	0x00000520


	//   ....[2]....
        /*0054*/ 	.word	0x00000650


	//----- nvinfo : EIATTR_CRS_STACK_SIZE
	.align		4
.L_85:
        /*0058*/ 	.byte	0x04, 0x1e
        /*005a*/ 	.short	(.L_87 - .L_86)
.L_86:
        /*005c*/ 	.word	0x00000000


	//----- nvinfo : EIATTR_CBANK_PARAM_SIZE
	.align		4
.L_87:
        /*0060*/ 	.byte	0x03, 0x19
        /*0062*/ 	.short	0x0014


	//----- nvinfo : EIATTR_PARAM_CBANK
	.align		4
        /*0064*/ 	.byte	0x04, 0x0a
        /*0066*/ 	.short	(.L_89 - .L_88)
	.align		4
.L_88:
        /*0068*/ 	.word	index@(.nv.constant0._Z15navie_transposePfS_i)
        /*006c*/ 	.short	0x0380
        /*006e*/ 	.short	0x0014


	//----- nvinfo : EIATTR_SW_WAR
	.align		4
.L_89:
        /*0070*/ 	.byte	0x04, 0x36
        /*0072*/ 	.short	(.L_91 - .L_90)
.L_90:
        /*0074*/ 	.word	0x00000008
.L_91:


//--------------------- .nv.info._Z11matrix_copyPfS_i --------------------------
	.section	.nv.info._Z11matrix_copyPfS_i,"",@"SHT_CUDA_INFO"
	.sectionflags	@""
	.align	4


	//----- nvinfo : EIATTR_CUDA_API_VERSION
	.align		4
        /*0000*/ 	.byte	0x04, 0x37
        /*0002*/ 	.short	(.L_93 - .L_92)
.L_92:
        /*0004*/ 	.word	0x00000082


	//----- nvinfo : EIATTR_KPARAM_INFO
	.align		4
.L_93:
        /*0008*/ 	.byte	0x04, 0x17
        /*000a*/ 	.short	(.L_95 - .L_94)
.L_94:
        /*000c*/ 	.word	0x00000000
        /*0010*/ 	.short	0x0002
        /*0012*/ 	.short	0x0010
        /*0014*/ 	.byte	0x00, 0xf0, 0x11, 0x00


	//----- nvinfo : EIATTR_KPARAM_INFO
	.align		4
.L_95:
        /*0018*/ 	.byte	0x04, 0x17
        /*001a*/ 	.short	(.L_97 - .L_96)
.L_96:
        /*001c*/ 	.word	0x00000000
        /*0020*/ 	.short	0x0001
        /*0022*/ 	.short	0x0008
        /*0024*/ 	.byte	0x00, 0xf5, 0x21, 0x00


	//----- nvinfo : EIATTR_KPARAM_INFO
	.align		4
.L_97:
        /*0028*/ 	.byte	0x04, 0x17
        /*002a*/ 	.short	(.L_99 - .L_98)
.L_98:
        /*002c*/ 	.word	0x00000000
        /*0030*/ 	.short	0x0000
        /*0032*/ 	.short	0x0000
        /*0034*/ 	.byte	0x00, 0xf5, 0x21, 0x00


	//----- nvinfo : EIATTR_SPARSE_MMA_MASK
	.align		4
.L_99:
        /*0038*/ 	.byte	0x03, 0x50
        /*003a*/ 	.short	0x0000


	//----- nvinfo : EIATTR_MAXREG_COUNT
	.align		4
        /*003c*/ 	.byte	0x03, 0x1b
        /*003e*/ 	.short	0x00ff


	//----- nvinfo : EIATTR_MERCURY_ISA_VERSION
	.align		4
        /*0040*/ 	.byte	0x03, 0x5f
        /*0042*/ 	.short	0x0101


	//----- nvinfo : EIATTR_VRC_CTA_INIT_COUNT
	.align		4
        /*0044*/ 	.byte	0x02, 0x4a
	.zero		1
	.zero		1


	//----- nvinfo : EIATTR_EXIT_INSTR_OFFSETS
	.align		4
        /*0048*/ 	.byte	0x04, 0x1c
        /*004a*/ 	.short	(.L_101 - .L_100)


	//   ....[0]....
.L_100:
        /*004c*/ 	.word	0x000000e0


	//   ....[1]....
        /*0050*/ 	.word	0x000004a0


	//   ....[2]....
        /*0054*/ 	.word	0x000005b0


	//----- nvinfo : EIATTR_CRS_STACK_SIZE
	.align		4
.L_101:
        /*0058*/ 	.byte	0x04, 0x1e
        /*005a*/ 	.short	(.L_103 - .L_102)
.L_102:
        /*005c*/ 	.word	0x00000000


	//----- nvinfo : EIATTR_CBANK_PARAM_SIZE
	.align		4
.L_103:
        /*0060*/ 	.byte	0x03, 0x19
        /*0062*/ 	.short	0x0014


	//----- nvinfo : EIATTR_PARAM_CBANK
	.align		4
        /*0064*/ 	.byte	0x04, 0x0a
        /*0066*/ 	.short	(.L_105 - .L_104)
	.align		4
.L_104:
        /*0068*/ 	.word	index@(.nv.constant0._Z11matrix_copyPfS_i)
        /*006c*/ 	.short	0x0380
        /*006e*/ 	.short	0x0014


	//----- nvinfo : EIATTR_SW_WAR
	.align		4
.L_105:
        /*0070*/ 	.byte	0x04, 0x36
        /*0072*/ 	.short	(.L_107 - .L_106)
.L_106:
        /*0074*/ 	.word	0x00000008
.L_107:


//--------------------- .nv.callgraph             --------------------------
	.section	.nv.callgraph,"",@"SHT_CUDA_CALLGRAPH"
	.align	4
	.sectionentsize	8
	.align		4
        /*0000*/ 	.word	0x00000000
	.align		4
        /*0004*/ 	.word	0xffffffff
	.align		4
        /*0008*/ 	.word	0x00000000
	.align		4
        /*000c*/ 	.word	0xfffffffe
	.align		4
        /*0010*/ 	.word	0x00000000
	.align		4
        /*0014*/ 	.word	0xfffffffd
	.align		4
        /*0018*/ 	.word	0x00000000
	.align		4
        /*001c*/ 	.word	0xfffffffc


//--------------------- .text._Z33shared_coalesced_no_bank_conflictPfS_i --------------------------
	.section	.text._Z33shared_coalesced_no_bank_conflictPfS_i,"ax",@progbits
	.align	128
        .global         _Z33shared_coalesced_no_bank_conflictPfS_i
        .type           _Z33shared_coalesced_no_bank_conflictPfS_i,@function
        .size           _Z33shared_coalesced_no_bank_conflictPfS_i,(.L_x_13 - _Z33shared_coalesced_no_bank_conflictPfS_i)
        .other          _Z33shared_coalesced_no_bank_conflictPfS_i,@"STO_CUDA_ENTRY STV_DEFAULT"
_Z33shared_coalesced_no_bank_conflictPfS_i:
.text._Z33shared_coalesced_no_bank_conflictPfS_i:
[----:B------:R-:W-:Y:S01]  /*0000*/  LDC R1, c[0x0][0x37c] ;  /* 0x0000df00ff017b82 */ /* 0x000fe20000000800 */
[----:B------:R-:W0:Y:S07]  /*0010*/  S2R R9, SR_TID.X ;  /* 0x0000000000097919 */ /* 0x000e2e0000002100 */
[----:B------:R-:W0:Y:S01]  /*0020*/  LDC R4, c[0x0][0x360] ;  /* 0x0000d800ff047b82 */ /* 0x000e220000000800 */
[----:B------:R-:W1:Y:S01]  /*0030*/  LDCU UR8, c[0x0][0x390] ;  /* 0x00007200ff0877ac */ /* 0x000e620008000800 */
[----:B------:R-:W2:Y:S01]  /*0040*/  S2R R6, SR_TID.Y ;  /* 0x0000000000067919 */ /* 0x000ea20000002200 */
[----:B------:R-:W3:Y:S05]  /*0050*/  LDCU.64 UR4, c[0x0][0x358] ;  /* 0x00006b00ff0477ac */ /* 0x000eea0008000a00 */
[----:B------:R-:W0:Y:S08]  /*0060*/  S2UR UR6, SR_CTAID.X ;  /* 0x00000000000679c3 */ /* 0x000e300000002500 */
[----:B------:R-:W2:Y:S08]  /*0070*/  S2UR UR7, SR_CTAID.Y ;  /* 0x00000000000779c3 */ /* 0x000eb00000002600 */
[----:B------:R-:W2:Y:S01]  /*0080*/  LDC R7, c[0x0][0x364] ;  /* 0x0000d900ff077b82 */ /* 0x000ea20000000800 */
[----:B0-----:R-:W-:-:S02]  /*0090*/  IMAD R0, R4, UR6, R9 ;  /* 0x0000000604007c24 */ /* 0x001fc4000f8e0209 */
[----:B--2---:R-:W-:-:S05]  /*00a0*/  IMAD R5, R7, UR7, R6 ;  /* 0x0000000707057c24 */ /* 0x004fca000f8e0206 */
[----:B------:R-:W-:-:S04]  /*00b0*/  VIMNMX R0, PT, PT, R0, R5, !PT ;  /* 0x0000000500007248 */ /* 0x000fc80007fe0100 */
[----:B-1----:R-:W-:-:S13]  /*00c0*/  ISETP.GE.AND P0, PT, R0, UR8, PT ;  /* 0x0000000800007c0c */ /* 0x002fda000bf06270 */
[----:B------:R-:W0:Y:S01]  /*00d0*/  @!P0 LDC.64 R2, c[0x0][0x380] ;  /* 0x0000e000ff028b82 */ /* 0x000e220000000a00 */
[----:B------:R-:W-:-:S04]  /*00e0*/  @!P0 IMAD R5, R5, UR8, R9 ;  /* 0x0000000805058c24 */ /* 0x000fc8000f8e0209 */
[----:B0-----:R-:W-:-:S06]  /*00f0*/  @!P0 IMAD.WIDE.U32 R2, R5, 0x4, R2 ;  /* 0x0000000405028825 */ /* 0x001fcc00078e0002 */
[----:B---3--:R-:W2:Y:S01]  /*0100*/  @!P0 LDG.E R2, desc[UR4][R2.64] ;  /* 0x0000000402028981 */ /* 0x008ea2000c1e1900 */
[----:B------:R-:W-:Y:S01]  /*0110*/  @!P0 MOV R0, 0x400 ;  /* 0x0000040000008802 */ /* 0x000fe20000000f00 */
[----:B------:R-:W-:Y:S01]  /*0120*/  IMAD R4, R4, UR7, R9 ;  /* 0x0000000704047c24 */ /* 0x000fe2000f8e0209 */
[----:B------:R-:W0:Y:S01]  /*0130*/  @!P0 S2R R5, SR_CgaCtaId ;  /* 0x0000000000058919 */ /* 0x000e220000008800 */
[----:B------:R-:W-:Y:S01]  /*0140*/  IMAD R7, R7, UR6, R6 ;  /* 0x0000000607077c24 */ /* 0x000fe2000f8e0206 */
[----:B0-----:R-:W-:-:S04]  /*0150*/  @!P0 LEA R0, R5, R0, 0x18 ;  /* 0x0000000005008211 */ /* 0x001fc800078ec0ff */
[----:B------:R-:W-:Y:S01]  /*0160*/  VIMNMX R5, PT, PT, R4, R7, !PT ;  /* 0x0000000704057248 */ /* 0x000fe20007fe0100 */
[----:B------:R-:W-:-:S03]  /*0170*/  @!P0 IMAD R0, R6, 0x84, R0 ;  /* 0x0000008406008824 */ /* 0x000fc600078e0200 */
[----:B------:R-:W-:Y:S02]  /*0180*/  ISETP.GE.AND P1, PT, R5, UR8, PT ;  /* 0x0000000805007c0c */ /* 0x000fe4000bf26270 */
[----:B------:R-:W-:-:S05]  /*0190*/  @!P0 LEA R5, R9, R0, 0x2 ;  /* 0x0000000009058211 */ /* 0x000fca00078e10ff */
[----:B--2---:R0:W-:Y:S01]  /*01a0*/  @!P0 STS [R5], R2 ;  /* 0x0000000205008388 */ /* 0x0041e20000000800 */
[----:B------:R-:W-:Y:S06]  /*01b0*/  BAR.SYNC.DEFER_BLOCKING 0x0 ;  /* 0x0000000000007b1d */ /* 0x000fec0000010000 */
[----:B------:R-:W-:Y:S05]  /*01c0*/  @P1 EXIT ;  /* 0x000000000000194d */ /* 0x000fea0003800000 */
[----:B------:R-:W1:Y:S01]  /*01d0*/  S2R R3, SR_CgaCtaId ;  /* 0x0000000000037919 */ /* 0x000e620000008800 */
[----:B------:R-:W-:Y:S01]  /*01e0*/  MOV R0, 0x400 ;  /* 0x0000040000007802 */ /* 0x000fe20000000f00 */
[----:B------:R-:W-:-:S03]  /*01f0*/  IMAD R7, R7, UR8, R4 ;  /* 0x0000000807077c24 */ /* 0x000fc6000f8e0204 */
[----:B-1----:R-:W-:Y:S02]  /*0200*/  LEA R0, R3, R0, 0x18 ;  /* 0x0000000003007211 */ /* 0x002fe400078ec0ff */
[----:B0-----:R-:W0:Y:S03]  /*0210*/  LDC.64 R2, c[0x0][0x388] ;  /* 0x0000e200ff027b82 */ /* 0x001e260000000a00 */
[----:B------:R-:W-:-:S05]  /*0220*/  IMAD R0, R9, 0x84, R0 ;  /* 0x0000008409007824 */ /* 0x000fca00078e0200 */
[----:B------:R-:W-:-:S05]  /*0230*/  LEA R0, R6, R0, 0x2 ;  /* 0x0000000006007211 */ /* 0x000fca00078e10ff */
[----:B------:R-:W1:Y:S01]  /*0240*/  LDS R5, [R0] ;  /* 0x0000000000057984 */ /* 0x000e620000000800 */
[----:B0-----:R-:W-:-:S05]  /*0250*/  IMAD.WIDE R2, R7, 0x4, R2 ;  /* 0x0000000407027825 */ /* 0x001fca00078e0202 */
[----:B-1----:R-:W-:Y:S01]  /*0260*/  STG.E desc[UR4][R2.64], R5 ;  /* 0x0000000502007986 */ /* 0x002fe2000c101904 */
[----:B------:R-:W-:Y:S05]  /*0270*/  EXIT ;  /* 0x000000000000794d */ /* 0x000fea0003800000 */
.L_x_0:
[----:B------:R-:W-:-:S00]  /*0280*/  BRA `(.L_x_0) ;  /* 0xfffffffc00fc7947 */ /* 0x000fc0000383ffff */
[----:B------:R-:W-:-:S00]  /*0290*/  NOP ;  /* 0x0000000000007918 */ /* 0x000fc00000000000 */
        /* <DEDUP_REMOVED lines=14> */
.L_x_13:


//--------------------- .text._Z30shared_coalesced_bank_conflictPfS_i --------------------------
	.section	.text._Z30shared_coalesced_bank_conflictPfS_i,"ax",@progbits
	.align	128
        .global         _Z30shared_coalesced_bank_conflictPfS_i
        .type           _Z30shared_coalesced_bank_conflictPfS_i,@function
        .size           _Z30shared_coalesced_bank_conflictPfS_i,(.L_x_14 - _Z30shared_coalesced_bank_conflictPfS_i)
        .other          _Z30shared_coalesced_bank_conflictPfS_i,@"STO_CUDA_ENTRY STV_DEFAULT"
_Z30shared_coalesced_bank_conflictPfS_i:
.text._Z30shared_coalesced_bank_conflictPfS_i:
        /* <DEDUP_REMOVED lines=22> */
[----:B------:R-:W-:Y:S02]  /*0160*/  VIMNMX R5, PT, PT, R4, R7, !PT ;  /* 0x0000000704057248 */ /* 0x000fe40007fe0100 */
[----:B------:R-:W-:Y:S02]  /*0170*/  @!P0 LEA R0, R6, R0, 0x7 ;  /* 0x0000000006008211 */ /* 0x000fe400078e38ff */
[----:B------:R-:W-:Y:S02]  /*0180*/  ISETP.GE.AND P1, PT, R5, UR8, PT ;  /* 0x0000000805007c0c */ /* 0x000fe4000bf26270 */
[----:B------:R-:W-:-:S05]  /*0190*/  @!P0 LEA R5, R9, R0, 0x2 ;  /* 0x0000000009058211 */ /* 0x000fca00078e10ff */
[----:B--2---:R0:W-:Y:S01]  /*01a0*/  @!P0 STS [R5], R2 ;  /* 0x0000000205008388 */ /* 0x0041e20000000800 */
[----:B------:R-:W-:Y:S06]  /*01b0*/  BAR.SYNC.DEFER_BLOCKING 0x0 ;  /* 0x0000000000007b1d */ /* 0x000fec0000010000 */
[----:B------:R-:W-:Y:S05]  /*01c0*/  @P1 EXIT ;  /* 0x000000000000194d */ /* 0x000fea0003800000 */
[----:B------:R-:W1:Y:S01]  /*01d0*/  S2UR UR5, SR_CgaCtaId ;  /* 0x00000000000579c3 */ /* 0x000e620000008800 */
[----:B------:R-:W-:Y:S01]  /*01e0*/  UMOV UR4, 0x400 ;  /* 0x0000040000047882 */ /* 0x000fe20000000000 */
[----:B------:R-:W-:-:S06]  /*01f0*/  IMAD R7, R7, UR8, R4 ;  /* 0x0000000807077c24 */ /* 0x000fcc000f8e0204 */
[----:B0-----:R-:W0:Y:S01]  /*0200*/  LDC.64 R2, c[0x0][0x388] ;  /* 0x0000e200ff027b82 */ /* 0x001e220000000a00 */
[----:B-1----:R-:W-:-:S06]  /*0210*/  ULEA UR4, UR5, UR4, 0x18 ;  /* 0x0000000405047291 */ /* 0x002fcc000f8ec0ff */
[----:B------:R-:W-:Y:S01]  /*0220*/  LEA R0, R9, UR4, 0x7 ;  /* 0x0000000409007c11 */ /* 0x000fe2000f8e38ff */
[----:B0-----:R-:W-:-:S03]  /*0230*/  IMAD.WIDE R2, R7, 0x4, R2 ;  /* 0x0000000407027825 */ /* 0x001fc600078e0202 */
[----:B------:R-:W-:-:S05]  /*0240*/  LEA R0, R6, R0, 0x2 ;  /* 0x0000000006007211 */ /* 0x000fca00078e10ff */
[----:B------:R-:W0:Y:S04]  /*0250*/  LDS R5, [R0] ;  /* 0x0000000000057984 */ /* 0x000e280000000800 */
[----:B0-----:R-:W-:Y:S01]  /*0260*/  STG.E desc[UR6][R2.64], R5 ;  /* 0x0000000502007986 */ /* 0x001fe2000c101906 */
[----:B------:R-:W-:Y:S05]  /*0270*/  EXIT ;  /* 0x000000000000794d */ /* 0x000fea0003800000 */
.L_x_1:
        /* <DEDUP_REMOVED lines=16> */
.L_x_14:


//--------------------- .text._Z11shared_copyPfS_i --------------------------
	.section	.text._Z11shared_copyPfS_i,"ax",@progbits
	.align	128
        .global         _Z11shared_copyPfS_i
        .type           _Z11shared_copyPfS_i,@function
        .size           _Z11shared_copyPfS_i,(.L_x_15 - _Z11shared_copyPfS_i)
        .other          _Z11shared_copyPfS_i,@"STO_CUDA_ENTRY STV_DEFAULT"
_Z11shared_copyPfS_i:
.text._Z11shared_copyPfS_i:
        /* <DEDUP_REMOVED lines=11> */
[----:B------:R-:W-:Y:S01]  /*00b0*/  VIMNMX R2, PT, PT, R0, R5, !PT ;  /* 0x0000000500027248 */ /* 0x000fe20007fe0100 */
[----:B-1----:R-:W-:-:S03]  /*00c0*/  IMAD R5, R5, UR8, R0 ;  /* 0x0000000805057c24 */ /* 0x002fc6000f8e0200 */
[----:B------:R-:W-:-:S13]  /*00d0*/  ISETP.GE.AND P0, PT, R2, UR8, PT ;  /* 0x0000000802007c0c */ /* 0x000fda000bf06270 */
[----:B------:R-:W0:Y:S02]  /*00e0*/  @!P0 LDC.64 R2, c[0x0][0x380] ;  /* 0x0000e000ff028b82 */ /* 0x000e240000000a00 */
[----:B0-----:R-:W-:-:S05]  /*00f0*/  @!P0 IMAD.WIDE R2, R5, 0x4, R2 ;  /* 0x0000000405028825 */ /* 0x001fca00078e0202 */
[----:B---3--:R0:W2:Y:S01]  /*0100*/  @!P0 LDG.E R0, desc[UR6][R2.64] ;  /* 0x0000000602008981 */ /* 0x0080a2000c1e1900 */
[----:B------:R-:W1:Y:S01]  /*0110*/  S2UR UR5, SR_CgaCtaId ;  /* 0x00000000000579c3 */ /* 0x000e620000008800 */
[----:B------:R-:W-:Y:S01]  /*0120*/  UMOV UR4, 0x400 ;  /* 0x0000040000047882 */ /* 0x000fe20000000000 */
[----:B------:R-:W-:Y:S02]  /*0130*/  @!P0 IMAD R4, R4, R9, R7 ;  /* 0x0000000904048224 */ /* 0x000fe400078e0207 */
[----:B------:R-:W-:-:S04]  /*0140*/  IMAD R6, R6, R7, R9 ;  /* 0x0000000706067224 */ /* 0x000fc800078e0209 */
[----:B0-----:R-:W0:Y:S01]  /*0150*/  LDC.64 R2, c[0x0][0x388] ;  /* 0x0000e200ff027b82 */ /* 0x001e220000000a00 */
[----:B-1----:R-:W-:-:S06]  /*0160*/  ULEA UR4, UR5, UR4, 0x18 ;  /* 0x0000000405047291 */ /* 0x002fcc000f8ec0ff */
[----:B------:R-:W-:Y:S02]  /*0170*/  @!P0 LEA R7, R4, UR4, 0x2 ;  /* 0x0000000404078c11 */ /* 0x000fe4000f8e10ff */
[----:B------:R-:W-:Y:S01]  /*0180*/  LEA R6, R6, UR4, 0x2 ;  /* 0x0000000406067c11 */ /* 0x000fe2000f8e10ff */
[----:B0-----:R-:W-:Y:S02]  /*0190*/  IMAD.WIDE R2, R5, 0x4, R2 ;  /* 0x0000000405027825 */ /* 0x001fe400078e0202 */
[----:B--2---:R-:W-:Y:S01]  /*01a0*/  @!P0 STS [R7], R0 ;  /* 0x0000000007008388 */ /* 0x004fe20000000800 */
[----:B------:R-:W-:Y:S06]  /*01b0*/  BAR.SYNC.DEFER_BLOCKING 0x0 ;  /* 0x0000000000007b1d */ /* 0x000fec0000010000 */
[----:B------:R-:W0:Y:S04]  /*01c0*/  LDS R9, [R6] ;  /* 0x0000000006097984 */ /* 0x000e280000000800 */
[----:B0-----:R-:W-:Y:S01]  /*01d0*/  STG.E desc[UR6][R2.64], R9 ;  /* 0x0000000902007986 */ /* 0x001fe2000c101906 */
[----:B------:R-:W-:Y:S05]  /*01e0*/  EXIT ;  /* 0x000000000000794d */ /* 0x000fea0003800000 */
.L_x_2:
        /* <DEDUP_REMOVED lines=9> */
.L_x_15:


//--------------------- .text._Z15navie_transposePfS_i --------------------------
	.section	.text._Z15navie_transposePfS_i,"ax",@progbits
	.align	128
        .global         _Z15navie_transposePfS_i
        .type           _Z15navie_transposePfS_i,@function
        .size           _Z15navie_transposePfS_i,(.L_x_11 - _Z15navie_transposePfS_i)
        .other          _Z15navie_transposePfS_i,@"STO_CUDA_ENTRY STV_DEFAULT"
_Z15navie_transposePfS_i:
.text._Z15navie_transposePfS_i:
[----:B------:R-:W-:Y:S01]  /*0000*/  LDC R1, c[0x0][0x37c] ;  /* 0x0000df00ff017b82 */ /* 0x000fe20000000800 */
[----:B------:R-:W0:Y:S07]  /*0010*/  S2R R0, SR_TID.X ;  /* 0x0000000000007919 */ /* 0x000e2e0000002100 */
[----:B------:R-:W0:Y:S01]  /*0020*/  LDC R3, c[0x0][0x360] ;  /* 0x0000d800ff037b82 */ /* 0x000e220000000800 */
[----:B------:R-:W1:Y:S01]  /*0030*/  LDCU UR4, c[0x0][0x390] ;  /* 0x00007200ff0477ac */ /* 0x000e620008000800 */
[----:B------:R-:W2:Y:S06]  /*0040*/  S2R R2, SR_TID.Y ;  /* 0x0000000000027919 */ /* 0x000eac0000002200 */
[----:B------:R-:W3:Y:S08]  /*0050*/  S2UR UR9, SR_CTAID.Y ;  /* 0x00000000000979c3 */ /* 0x000ef00000002600 */
[----:B------:R-:W3:Y:S08]  /*0060*/  LDC R4, c[0x0][0x364] ;  /* 0x0000d900ff047b82 */ /* 0x000ef00000000800 */
[----:B------:R-:W0:Y:S01]  /*0070*/  S2UR UR8, SR_CTAID.X ;  /* 0x00000000000879c3 */ /* 0x000e220000002500 */
[----:B---3--:R-:W-:-:S05]  /*0080*/  IMAD R5, R4, UR9, RZ ;  /* 0x0000000904057c24 */ /* 0x008fca000f8e02ff */
[----:B--2---:R-:W-:Y:S01]  /*0090*/  IADD3 R9, PT, PT, R5, R2, RZ ;  /* 0x0000000205097210 */ /* 0x004fe20007ffe0ff */
[----:B0-----:R-:W-:-:S05]  /*00a0*/  IMAD R8, R3, UR8, R0 ;  /* 0x0000000803087c24 */ /* 0x001fca000f8e0200 */
[----:B------:R-:W-:-:S04]  /*00b0*/  VIMNMX R6, PT, PT, R8, R9, !PT ;  /* 0x0000000908067248 */ /* 0x000fc80007fe0100 */
[----:B-1----:R-:W-:Y:S02]  /*00c0*/  ISETP.GE.AND P0, PT, R6, UR4, PT ;  /* 0x0000000406007c0c */ /* 0x002fe4000bf06270 */
[----:B------:R-:W0:Y:S11]  /*00d0*/  LDC R6, c[0x0][0x370] ;  /* 0x0000dc00ff067b82 */ /* 0x000e360000000800 */
[----:B------:R-:W-:Y:S05]  /*00e0*/  @P0 EXIT ;  /* 0x000000000000094d */ /* 0x000fea0003800000 */
[----:B------:R-:W1:Y:S01]  /*00f0*/  LDCU UR4, c[0x0][0x374] ;  /* 0x00006e80ff0477ac */ /* 0x000e620008000800 */
[----:B0-----:R-:W-:Y:S01]  /*0100*/  IMAD R7, R3, R6, RZ ;  /* 0x0000000603077224 */ /* 0x001fe200078e02ff */
[----:B------:R-:W0:Y:S03]  /*0110*/  LDCU.64 UR6, c[0x0][0x358] ;  /* 0x00006b00ff0677ac */ /* 0x000e260008000a00 */
[----:B------:R-:W-:Y:S01]  /*0120*/  IMAD R7, R8, R7, RZ ;  /* 0x0000000708077224 */ /* 0x000fe200078e02ff */
[----:B------:R-:W-:Y:S01]  /*0130*/  LOP3.LUT R8, R4, 0xffff, RZ, 0xc0, !PT ;  /* 0x0000ffff04087812 */ /* 0x000fe200078ec0ff */
[----:B-1----:R-:W-:-:S04]  /*0140*/  UIADD3 UR4, UPT, UPT, UR4, -0x1, URZ ;  /* 0xffffffff04047890 */ /* 0x002fc8000fffe0ff */
[----:B------:R-:W-:Y:S01]  /*0150*/  ULOP3.LUT UR4, UR4, 0xffff, URZ, 0xc0, !UPT ;  /* 0x0000ffff04047892 */ /* 0x000fe2000f8ec0ff */
[----:B------:R-:W-:-:S11]  /*0160*/  MOV R14, 0x180 ;  /* 0x00000180000e7802 */ /* 0x000fd60000000f00 */
[----:B0-----:R-:W-:Y:S05]  /*0170*/  CALL.REL.NOINC `($__internal_0_$__cuda_sm20_div_u16) ;  /* 0x0000000400387944 */ /* 0x001fea0003c00000 */
[----:B------:R-:W-:Y:S01]  /*0180*/  LOP3.LUT R10, R8, 0xffff, RZ, 0xc0, !PT ;  /* 0x0000ffff080a7812 */ /* 0x000fe200078ec0ff */
[----:B------:R-:W-:-:S03]  /*0190*/  IMAD.MOV.U32 R25, RZ, RZ, RZ ;  /* 0x000000ffff197224 */ /* 0x000fc600078e00ff */
[C---:B------:R-:W-:Y:S02]  /*01a0*/  ISETP.GE.U32.AND P1, PT, R10.reuse, 0x3, PT ;  /* 0x000000030a00780c */ /* 0x040fe40003f26070 */
[----:B------:R-:W-:-:S04]  /*01b0*/  IADD3 R24, PT, PT, R10, 0x1, RZ ;  /* 0x000000010a187810 */ /* 0x000fc80007ffe0ff */
[----:B------:R-:W-:-:S04]  /*01c0*/  LOP3.LUT R8, R24, 0x3, RZ, 0xc0, !PT ;  /* 0x0000000318087812 */ /* 0x000fc800078ec0ff */
[----:B------:R-:W-:-:S03]  /*01d0*/  ISETP.NE.AND P0, PT, R8, RZ, PT ;  /* 0x000000ff0800720c */ /* 0x000fc60003f05270 */
[----:B------:R-:W-:Y:S10]  /*01e0*/  @!P1 BRA `(.L_x_3) ;  /* 0x0000000000cc9947 */ /* 0x000ff40003800000 */
[----:B------:R-:W-:Y:S01]  /*01f0*/  IMAD R12, R9, R6, UR8 ;  /* 0x00000008090c7e24 */ /* 0x000fe2000f8e0206 */
[----:B------:R-:W-:Y:S02]  /*0200*/  UIADD3 UR4, UPT, UPT, UR9, 0x2, URZ ;  /* 0x0000000209047890 */ /* 0x000fe4000fffe0ff */
[----:B------:R-:W-:Y:S01]  /*0210*/  IMAD R9, R4, UR9, R4 ;  /* 0x0000000904097c24 */ /* 0x000fe2000f8e0204 */
[----:B------:R-:W-:Y:S01]  /*0220*/  UIADD3 UR5, UPT, UPT, UR9, 0x3, URZ ;  /* 0x0000000309057890 */ /* 0x000fe2000fffe0ff */
[----:B------:R-:W-:Y:S01]  /*0230*/  LOP3.LUT R24, R24, 0x1fffc, RZ, 0xc0, !PT ;  /* 0x0001fffc18187812 */ /* 0x000fe200078ec0ff */
[----:B------:R-:W-:Y:S01]  /*0240*/  IMAD R15, R3, R4, RZ ;  /* 0x00000004030f7224 */ /* 0x000fe200078e02ff */
[C---:B------:R-:W-:Y:S01]  /*0250*/  SHF.L.U32 R10, R4.reuse, 0x2, RZ ;  /* 0x00000002040a7819 */ /* 0x040fe200000006ff */
[C-C-:B------:R-:W-:Y:S01]  /*0260*/  IMAD R17, R4.reuse, UR4, R2.reuse ;  /* 0x0000000404117c24 */ /* 0x140fe2000f8e0202 */
[-C--:B------:R-:W-:Y:S01]  /*0270*/  IADD3 R13, PT, PT, R9, R2.reuse, RZ ;  /* 0x00000002090d7210 */ /* 0x080fe20007ffe0ff */
[----:B------:R-:W-:Y:S01]  /*0280*/  IMAD R19, R4, UR5, R2 ;  /* 0x0000000504137c24 */ /* 0x000fe2000f8e0202 */
[----:B------:R-:W-:Y:S01]  /*0290*/  IADD3 R11, PT, PT, R5, R2, R7 ;  /* 0x00000002050b7210 */ /* 0x000fe20007ffe007 */
[----:B------:R-:W-:-:S02]  /*02a0*/  IMAD R17, R17, R6, UR8 ;  /* 0x0000000811117e24 */ /* 0x000fc4000f8e0206 */
[-C--:B------:R-:W-:Y:S02]  /*02b0*/  IMAD R13, R13, R6.reuse, UR8 ;  /* 0x000000080d0d7e24 */ /* 0x080fe4000f8e0206 */
[-C--:B------:R-:W-:Y:S02]  /*02c0*/  IMAD R19, R19, R6.reuse, UR8 ;  /* 0x0000000813137e24 */ /* 0x080fe4000f8e0206 */
[----:B------:R-:W-:Y:S02]  /*02d0*/  IMAD.MOV.U32 R25, RZ, RZ, RZ ;  /* 0x000000ffff197224 */ /* 0x000fe400078e00ff */
[----:B------:R-:W-:Y:S02]  /*02e0*/  IMAD R9, R12, R3, R0 ;  /* 0x000000030c097224 */ /* 0x000fe400078e0200 */
[----:B------:R-:W-:Y:S02]  /*02f0*/  IMAD.MOV R24, RZ, RZ, -R24 ;  /* 0x000000ffff187224 */ /* 0x000fe400078e0a18 */
[----:B------:R-:W-:-:S02]  /*0300*/  IMAD R22, R15, R6, RZ ;  /* 0x000000060f167224 */ /* 0x000fc400078e02ff */
[-CC-:B------:R-:W-:Y:S02]  /*0310*/  IMAD R23, R13, R3.reuse, R0.reuse ;  /* 0x000000030d177224 */ /* 0x180fe400078e0200 */
[-CC-:B------:R-:W-:Y:S02]  /*0320*/  IMAD R27, R17, R3.reuse, R0.reuse ;  /* 0x00000003111b7224 */ /* 0x180fe400078e0200 */
[----:B------:R-:W-:-:S07]  /*0330*/  IMAD R29, R19, R3, R0 ;  /* 0x00000003131d7224 */ /* 0x000fce00078e0200 */
.L_x_4:
[----:B-1----:R-:W0:Y:S08]  /*0340*/  LDC.64 R12, c[0x0][0x380] ;  /* 0x0000e000ff0c7b82 */ /* 0x002e300000000a00 */
[----:B------:R-:W1:Y:S01]  /*0350*/  LDC.64 R14, c[0x0][0x388] ;  /* 0x0000e200ff0e7b82 */ /* 0x000e620000000a00 */
[----:B0-----:R-:W-:-:S05]  /*0360*/  IMAD.WIDE R16, R9, 0x4, R12 ;  /* 0x0000000409107825 */ /* 0x001fca00078e020c */
[----:B------:R0:W2:Y:S01]  /*0370*/  LDG.E R26, desc[UR6][R16.64] ;  /* 0x00000006101a7981 */ /* 0x0000a2000c1e1900 */
[----:B-1----:R-:W-:-:S04]  /*0380*/  IMAD.WIDE R14, R11, 0x4, R14 ;  /* 0x000000040b0e7825 */ /* 0x002fc800078e020e */
[--C-:B0-----:R-:W-:Y:S01]  /*0390*/  IMAD.WIDE R16, R23, 0x4, R12.reuse ;  /* 0x0000000417107825 */ /* 0x101fe200078e020c */
[----:B--2---:R0:W-:Y:S04]  /*03a0*/  STG.E desc[UR6][R14.64], R26 ;  /* 0x0000001a0e007986 */ /* 0x0041e8000c101906 */
[----:B------:R-:W2:Y:S01]  /*03b0*/  LDG.E R28, desc[UR6][R16.64] ;  /* 0x00000006101c7981 */ /* 0x000ea2000c1e1900 */
[----:B------:R-:W-:Y:S01]  /*03c0*/  IADD3 R18, P1, PT, R10, R14, RZ ;  /* 0x0000000e0a127210 */ /* 0x000fe20007f3e0ff */
[----:B------:R-:W-:-:S03]  /*03d0*/  IMAD.WIDE R20, R27, 0x4, R12 ;  /* 0x000000041b147825 */ /* 0x000fc600078e020c */
[----:B------:R-:W-:-:S05]  /*03e0*/  IADD3.X R19, PT, PT, RZ, R15, RZ, P1, !PT ;  /* 0x0000000fff137210 */ /* 0x000fca0000ffe4ff */
[----:B--2---:R1:W-:Y:S04]  /*03f0*/  STG.E desc[UR6][R18.64], R28 ;  /* 0x0000001c12007986 */ /* 0x0043e8000c101906 */
[----:B------:R-:W2:Y:S01]  /*0400*/  LDG.E R21, desc[UR6][R20.64] ;  /* 0x0000000614157981 */ /* 0x000ea2000c1e1900 */
[----:B------:R-:W-:Y:S01]  /*0410*/  IADD3 R16, P1, PT, R10, R18, RZ ;  /* 0x000000120a107210 */ /* 0x000fe20007f3e0ff */
[----:B------:R-:W-:-:S03]  /*0420*/  IMAD.WIDE R12, R29, 0x4, R12 ;  /* 0x000000041d0c7825 */ /* 0x000fc600078e020c */
[----:B------:R-:W-:Y:S02]  /*0430*/  IADD3.X R17, PT, PT, RZ, R19, RZ, P1, !PT ;  /* 0x00000013ff117210 */ /* 0x000fe40000ffe4ff */
[----:B0-----:R-:W-:-:S03]  /*0440*/  IADD3 R14, P1, PT, R10, R16, RZ ;  /* 0x000000100a0e7210 */ /* 0x001fc60007f3e0ff */
[----:B--2---:R1:W-:Y:S04]  /*0450*/  STG.E desc[UR6][R16.64], R21 ;  /* 0x0000001510007986 */ /* 0x0043e8000c101906 */
[----:B------:R-:W2:Y:S01]  /*0460*/  LDG.E R13, desc[UR6][R12.64] ;  /* 0x000000060c0d7981 */ /* 0x000ea2000c1e1900 */
[----:B------:R-:W-:Y:S01]  /*0470*/  IMAD.X R15, RZ, RZ, R17, P1 ;  /* 0x000000ffff0f7224 */ /* 0x000fe200008e0611 */
[----:B------:R-:W-:Y:S01]  /*0480*/  IADD3 R24, PT, PT, R24, 0x4, RZ ;  /* 0x0000000418187810 */ /* 0x000fe20007ffe0ff */
[----:B------:R-:W-:Y:S01]  /*0490*/  IMAD R9, R22, 0x4, R9 ;  /* 0x0000000416097824 */ /* 0x000fe200078e0209 */
[----:B------:R-:W-:Y:S01]  /*04a0*/  IADD3 R25, PT, PT, R10, R25, RZ ;  /* 0x000000190a197210 */ /* 0x000fe20007ffe0ff */
[----:B------:R-:W-:Y:S01]  /*04b0*/  IMAD R29, R22, 0x4, R29 ;  /* 0x00000004161d7824 */ /* 0x000fe200078e021d */
[----:B------:R-:W-:-:S02]  /*04c0*/  ISETP.NE.AND P1, PT, R24, RZ, PT ;  /* 0x000000ff1800720c */ /* 0x000fc40003f25270 */
[C---:B------:R-:W-:Y:S02]  /*04d0*/  LEA R23, R22.reuse, R23, 0x2 ;  /* 0x0000001716177211 */ /* 0x040fe400078e10ff */
[----:B------:R-:W-:Y:S02]  /*04e0*/  LEA R27, R22, R27, 0x2 ;  /* 0x0000001b161b7211 */ /* 0x000fe400078e10ff */
[----:B------:R-:W-:Y:S01]  /*04f0*/  IADD3 R11, PT, PT, R10, R11, RZ ;  /* 0x0000000b0a0b7210 */ /* 0x000fe20007ffe0ff */
[----:B--2---:R1:W-:Y:S06]  /*0500*/  STG.E desc[UR6][R14.64], R13 ;  /* 0x0000000d0e007986 */ /* 0x0043ec000c101906 */
[----:B------:R-:W-:Y:S05]  /*0510*/  @P1 BRA `(.L_x_4) ;  /* 0xfffffffc00881947 */ /* 0x000fea000383ffff */
.L_x_3:
[----:B------:R-:W-:Y:S05]  /*0520*/  @!P0 EXIT ;  /* 0x000000000000894d */ /* 0x000fea0003800000 */
[----:B------:R-:W0:Y:S01]  /*0530*/  LDC.64 R10, c[0x0][0x380] ;  /* 0x0000e000ff0a7b82 */ /* 0x000e220000000a00 */
[----:B------:R-:W-:Y:S01]  /*0540*/  IADD3 R2, PT, PT, R5, R2, R25 ;  /* 0x0000000205027210 */ /* 0x000fe20007ffe019 */
[----:B-1----:R-:W-:Y:S02]  /*0550*/  IMAD R15, R3, R4, RZ ;  /* 0x00000004030f7224 */ /* 0x002fe400078e02ff */
[----:B------:R-:W-:Y:S01]  /*0560*/  IMAD.MOV R8, RZ, RZ, -R8 ;  /* 0x000000ffff087224 */ /* 0x000fe200078e0a08 */
[----:B------:R-:W-:Y:S01]  /*0570*/  IADD3 R9, PT, PT, R7, R2, RZ ;  /* 0x0000000207097210 */ /* 0x000fe20007ffe0ff */
[-C--:B------:R-:W-:Y:S02]  /*0580*/  IMAD R5, R2, R6.reuse, UR8 ;  /* 0x0000000802057e24 */ /* 0x080fe4000f8e0206 */
[----:B------:R-:W1:Y:S01]  /*0590*/  LDC.64 R12, c[0x0][0x388] ;  /* 0x0000e200ff0c7b82 */ /* 0x000e620000000a00 */
[----:B------:R-:W-:Y:S02]  /*05a0*/  IMAD R14, R15, R6, RZ ;  /* 0x000000060f0e7224 */ /* 0x000fe400078e02ff */
[----:B------:R-:W-:-:S07]  /*05b0*/  IMAD R5, R5, R3, R0 ;  /* 0x0000000305057224 */ /* 0x000fce00078e0200 */
.L_x_5:
[----:B0-2---:R-:W-:-:S06]  /*05c0*/  IMAD.WIDE R6, R5, 0x4, R10 ;  /* 0x0000000405067825 */ /* 0x005fcc00078e020a */
[----:B------:R-:W2:Y:S01]  /*05d0*/  LDG.E R7, desc[UR6][R6.64] ;  /* 0x0000000606077981 */ /* 0x000ea2000c1e1900 */
[----:B-1----:R-:W-:Y:S01]  /*05e0*/  IMAD.WIDE R2, R9, 0x4, R12 ;  /* 0x0000000409027825 */ /* 0x002fe200078e020c */
[----:B------:R-:W-:Y:S02]  /*05f0*/  IADD3 R8, PT, PT, R8, 0x1, RZ ;  /* 0x0000000108087810 */ /* 0x000fe40007ffe0ff */
[----:B------:R-:W-:Y:S01]  /*0600*/  IADD3 R9, PT, PT, R4, R9, RZ ;  /* 0x0000000904097210 */ /* 0x000fe20007ffe0ff */
[----:B------:R-:W-:Y:S01]  /*0610*/  IMAD.IADD R5, R14, 0x1, R5 ;  /* 0x000000010e057824 */ /* 0x000fe200078e0205 */
[----:B------:R-:W-:Y:S01]  /*0620*/  ISETP.NE.AND P0, PT, R8, RZ, PT ;  /* 0x000000ff0800720c */ /* 0x000fe20003f05270 */
[----:B--2---:R2:W-:-:S12]  /*0630*/  STG.E desc[UR6][R2.64], R7 ;  /* 0x0000000702007986 */ /* 0x0045d8000c101906 */
[----:B------:R-:W-:Y:S05]  /*0640*/  @P0 BRA `(.L_x_5) ;  /* 0xfffffffc00dc0947 */ /* 0x000fea000383ffff */
[----:B------:R-:W-:Y:S05]  /*0650*/  EXIT ;  /* 0x000000000000794d */ /* 0x000fea0003800000 */
        .weak           $__internal_0_$__cuda_sm20_div_u16
        .type           $__internal_0_$__cuda_sm20_div_u16,@function
        .size           $__internal_0_$__cuda_sm20_div_u16,(.L_x_11 - $__internal_0_$__cuda_sm20_div_u16)
$__internal_0_$__cuda_sm20_div_u16:
[----:B------:R-:W0:Y:S01]  /*0660*/  I2F.U16 R10, R8 ;  /* 0x00000008000a7306 */ /* 0x000e220000101000 */
[----:B------:R-:W-:Y:S01]  /*0670*/  HFMA2 R11, -RZ, RZ, 15, 0 ;  /* 0x4b800000ff0b7431 */ /* 0x000fe200000001ff */
[C---:B0-----:R-:W-:Y:S02]  /*0680*/  FSETP.GEU.AND P1, PT, |R10|.reuse, 1.175494350822287508e-38, PT ;  /* 0x008000000a00780b */ /* 0x041fe40003f2e200 */
[----:B------:R-:W-:Y:S02]  /*0690*/  FSETP.GT.AND P0, PT, |R10|, 8.50705917302346158658e+37, PT ;  /* 0x7e8000000a00780b */ /* 0x000fe40003f04200 */
[----:B------:R-:W-:-:S04]  /*06a0*/  FSEL R11, R11, 1, !P1 ;  /* 0x3f8000000b0b7808 */ /* 0x000fc80004800000 */
[----:B------:R-:W-:Y:S02]  /*06b0*/  FSEL R11, R11, 0.25, !P0 ;  /* 0x3e8000000b0b7808 */ /* 0x000fe40004000000 */
[----:B------:R-:W-:-:S03]  /*06c0*/  ISETP.NE.U32.AND P0, PT, R8, RZ, PT ;  /* 0x000000ff0800720c */ /* 0x000fc60003f05070 */
[----:B------:R-:W-:Y:S01]  /*06d0*/  FMUL R12, R10, R11 ;  /* 0x0000000b0a0c7220 */ /* 0x000fe20000400000 */
[----:B------:R-:W-:-:S05]  /*06e0*/  I2FP.F32.U32.RZ R10, UR4 ;  /* 0x00000004000a7c45 */ /* 0x000fca000820d000 */
[----:B------:R-:W0:Y:S02]  /*06f0*/  MUFU.RCP R12, R12 ;  /* 0x0000000c000c7308 */ /* 0x000e240000001000 */
[----:B0-----:R-:W-:-:S05]  /*0700*/  FMUL R11, R11, R12 ;  /* 0x0000000c0b0b7220 */ /* 0x001fca0000400000 */
[----:B------:R-:W-:-:S05]  /*0710*/  IADD3 R11, PT, PT, R11, 0x2, RZ ;  /* 0x000000020b0b7810 */ /* 0x000fca0007ffe0ff */
[----:B------:R-:W-:Y:S01]  /*0720*/  FMUL.RZ R13, R10, R11 ;  /* 0x0000000b0a0d7220 */ /* 0x000fe2000040c000 */
[----:B------:R-:W-:Y:S01]  /*0730*/  HFMA2 R11, -RZ, RZ, 0, 0 ;  /* 0x00000000ff0b7431 */ /* 0x000fe200000001ff */
[----:B------:R-:W-:-:S04]  /*0740*/  MOV R10, R14 ;  /* 0x0000000e000a7202 */ /* 0x000fc80000000f00 */
[----:B------:R-:W0:Y:S02]  /*0750*/  F2I.U32.TRUNC.NTZ R13, R13 ;  /* 0x0000000d000d7305 */ /* 0x000e24000020f000 */
[----:B0-----:R-:W-:Y:S01]  /*0760*/  LOP3.LUT R8, R13, 0xffff, RZ, 0xc0, !PT ;  /* 0x0000ffff0d087812 */ /* 0x001fe200078ec0ff */
[----:B------:R-:W-:Y:S01]  /*0770*/  @!P0 IMAD.MOV.U32 R8, RZ, RZ, -0x1 ;  /* 0xffffffffff088424 */ /* 0x000fe200078e00ff */
[----:B------:R-:W-:Y:S06]  /*0780*/  RET.REL.NODEC R10 `(_Z15navie_transposePfS_i) ;  /* 0xfffffff80a1c7950 */ /* 0x000fec0003c3ffff */
.L_x_6:
        /* <DEDUP_REMOVED lines=15> */
.L_x_11:


//--------------------- .text._Z11matrix_copyPfS_i --------------------------
	.section	.text._Z11matrix_copyPfS_i,"ax",@progbits
	.align	128
        .global         _Z11matrix_copyPfS_i
        .type           _Z11matrix_copyPfS_i,@function
        .size           _Z11matrix_copyPfS_i,(.L_x_12 - _Z11matrix_copyPfS_i)
        .other          _Z11matrix_copyPfS_i,@"STO_CUDA_ENTRY STV_DEFAULT"
_Z11matrix_copyPfS_i:
.text._Z11matrix_copyPfS_i:
        /* <DEDUP_REMOVED lines=16> */
[----:B------:R-:W-:Y:S01]  /*0100*/  LOP3.LUT R7, R4, 0xffff, RZ, 0xc0, !PT ;  /* 0x0000ffff04077812 */ /* 0x000fe200078ec0ff */
[----:B------:R-:W2:Y:S01]  /*0110*/  LDCU.64 UR6, c[0x0][0x358] ;  /* 0x00006b00ff0677ac */ /* 0x000ea20008000a00 */
[----:B-1----:R-:W-:-:S04]  /*0120*/  UIADD3 UR4, UPT, UPT, UR4, -0x1, URZ ;  /* 0xffffffff04047890 */ /* 0x002fc8000fffe0ff */
[----:B------:R-:W-:Y:S01]  /*0130*/  ULOP3.LUT UR4, UR4, 0xffff, URZ, 0xc0, !UPT ;  /* 0x0000ffff04047892 */ /* 0x000fe2000f8ec0ff */
[----:B--2---:R-:W-:-:S11]  /*0140*/  MOV R13, 0x160 ;  /* 0x00000160000d7802 */ /* 0x004fd60000000f00 */
[----:B0-----:R-:W-:Y:S05]  /*0150*/  CALL.REL.NOINC `($__internal_1_$__cuda_sm20_div_u16) ;  /* 0x0000000400187944 */ /* 0x001fea0003c00000 */
[----:B------:R-:W-:Y:S01]  /*0160*/  LOP3.LUT R8, R7, 0xffff, RZ, 0xc0, !PT ;  /* 0x0000ffff07087812 */ /* 0x000fe200078ec0ff */
[----:B------:R-:W-:-:S03]  /*0170*/  HFMA2 R11, -RZ, RZ, 0, 0 ;  /* 0x00000000ff0b7431 */ /* 0x000fc600000001ff */
[C---:B------:R-:W-:Y:S02]  /*0180*/  ISETP.GE.U32.AND P1, PT, R8.reuse, 0x3, PT ;  /* 0x000000030800780c */ /* 0x040fe40003f26070 */
[----:B------:R-:W-:-:S04]  /*0190*/  IADD3 R26, PT, PT, R8, 0x1, RZ ;  /* 0x00000001081a7810 */ /* 0x000fc80007ffe0ff */
[----:B------:R-:W-:-:S04]  /*01a0*/  LOP3.LUT R7, R26, 0x3, RZ, 0xc0, !PT ;  /* 0x000000031a077812 */ /* 0x000fc800078ec0ff */
[----:B------:R-:W-:-:S03]  /*01b0*/  ISETP.NE.AND P0, PT, R7, RZ, PT ;  /* 0x000000ff0700720c */ /* 0x000fc60003f05270 */
[----:B------:R-:W-:Y:S10]  /*01c0*/  @!P1 BRA `(.L_x_7) ;  /* 0x0000000000b49947 */ /* 0x000ff40003800000 */
[----:B------:R-:W0:Y:S01]  /*01d0*/  LDC.64 R12, c[0x0][0x380] ;  /* 0x0000e000ff0c7b82 */ /* 0x000e220000000a00 */
[----:B------:R-:W-:Y:S02]  /*01e0*/  UIADD3 UR4, UPT, UPT, UR9, 0x2, URZ ;  /* 0x0000000209047890 */ /* 0x000fe4000fffe0ff */
[----:B------:R-:W-:Y:S01]  /*01f0*/  IMAD R17, R4, UR9, R4 ;  /* 0x0000000904117c24 */ /* 0x000fe2000f8e0204 */
[----:B------:R-:W-:Y:S01]  /*0200*/  UIADD3 UR5, UPT, UPT, UR9, 0x3, URZ ;  /* 0x0000000309057890 */ /* 0x000fe2000fffe0ff */
[----:B------:R-:W-:Y:S01]  /*0210*/  LOP3.LUT R26, R26, 0x1fffc, RZ, 0xc0, !PT ;  /* 0x0001fffc1a1a7812 */ /* 0x000fe200078ec0ff */
[----:B------:R-:W-:Y:S01]  /*0220*/  IMAD R9, R9, R6, UR8 ;  /* 0x0000000809097e24 */ /* 0x000fe2000f8e0206 */
[----:B------:R-:W-:Y:S01]  /*0230*/  MOV R11, RZ ;  /* 0x000000ff000b7202 */ /* 0x000fe20000000f00 */
[C-C-:B------:R-:W-:Y:S01]  /*0240*/  IMAD R21, R4.reuse, UR4, R2.reuse ;  /* 0x0000000404157c24 */ /* 0x140fe2000f8e0202 */
[----:B------:R-:W1:Y:S01]  /*0250*/  LDC.64 R14, c[0x0][0x388] ;  /* 0x0000e200ff0e7b82 */ /* 0x000e620000000a00 */
[----:B------:R-:W-:Y:S01]  /*0260*/  IADD3 R17, PT, PT, R17, R2, RZ ;  /* 0x0000000211117210 */ /* 0x000fe20007ffe0ff */
[----:B------:R-:W-:-:S02]  /*0270*/  IMAD R23, R4, UR5, R2 ;  /* 0x0000000504177c24 */ /* 0x000fc4000f8e0202 */
[----:B------:R-:W-:Y:S02]  /*0280*/  IMAD R19, R3, R4, RZ ;  /* 0x0000000403137224 */ /* 0x000fe400078e02ff */
[-C--:B------:R-:W-:Y:S02]  /*0290*/  IMAD R17, R17, R6.reuse, UR8 ;  /* 0x0000000811117e24 */ /* 0x080fe4000f8e0206 */
[-C--:B------:R-:W-:Y:S02]  /*02a0*/  IMAD R21, R21, R6.reuse, UR8 ;  /* 0x0000000815157e24 */ /* 0x080fe4000f8e0206 */
[----:B------:R-:W-:Y:S02]  /*02b0*/  IMAD R23, R23, R6, UR8 ;  /* 0x0000000817177e24 */ /* 0x000fe4000f8e0206 */
[----:B------:R-:W-:Y:S02]  /*02c0*/  IMAD R9, R9, R3, R0 ;  /* 0x0000000309097224 */ /* 0x000fe400078e0200 */
[----:B------:R-:W-:-:S02]  /*02d0*/  IMAD.MOV R26, RZ, RZ, -R26 ;  /* 0x000000ffff1a7224 */ /* 0x000fc400078e0a1a */
[----:B------:R-:W-:Y:S02]  /*02e0*/  IMAD R10, R19, R6, RZ ;  /* 0x00000006130a7224 */ /* 0x000fe400078e02ff */
[-CC-:B------:R-:W-:Y:S02]  /*02f0*/  IMAD R8, R17, R3.reuse, R0.reuse ;  /* 0x0000000311087224 */ /* 0x180fe400078e0200 */
[-CC-:B------:R-:W-:Y:S02]  /*0300*/  IMAD R27, R21, R3.reuse, R0.reuse ;  /* 0x00000003151b7224 */ /* 0x180fe400078e0200 */
[----:B------:R-:W-:-:S07]  /*0310*/  IMAD R29, R23, R3, R0 ;  /* 0x00000003171d7224 */ /* 0x000fce00078e0200 */
.L_x_8:
[----:B0-2---:R-:W-:-:S05]  /*0320*/  IMAD.WIDE R18, R9, 0x4, R12 ;  /* 0x0000000409127825 */ /* 0x005fca00078e020c */
[----:B------:R-:W2:Y:S01]  /*0330*/  LDG.E R28, desc[UR6][R18.64] ;  /* 0x00000006121c7981 */ /* 0x000ea2000c1e1900 */
[----:B-1----:R-:W-:-:S04]  /*0340*/  IMAD.WIDE R16, R9, 0x4, R14 ;  /* 0x0000000409107825 */ /* 0x002fc800078e020e */
[--C-:B------:R-:W-:Y:S01]  /*0350*/  IMAD.WIDE R24, R8, 0x4, R12.reuse ;  /* 0x0000000408187825 */ /* 0x100fe200078e020c */
[----:B--2---:R0:W-:Y:S05]  /*0360*/  STG.E desc[UR6][R16.64], R28 ;  /* 0x0000001c10007986 */ /* 0x0041ea000c101906 */
[----:B------:R-:W2:Y:S01]  /*0370*/  LDG.E R25, desc[UR6][R24.64] ;  /* 0x0000000618197981 */ /* 0x000ea2000c1e1900 */
[----:B------:R-:W-:-:S04]  /*0380*/  IMAD.WIDE R18, R27, 0x4, R12 ;  /* 0x000000041b127825 */ /* 0x000fc800078e020c */
[----:B0-----:R-:W-:-:S05]  /*0390*/  IMAD.WIDE R16, R8, 0x4, R14 ;  /* 0x0000000408107825 */ /* 0x001fca00078e020e */
[----:B--2---:R2:W-:Y:S04]  /*03a0*/  STG.E desc[UR6][R16.64], R25 ;  /* 0x0000001910007986 */ /* 0x0045e8000c101906 */
[----:B------:R-:W3:Y:S01]  /*03b0*/  LDG.E R24, desc[UR6][R18.64] ;  /* 0x0000000612187981 */ /* 0x000ee2000c1e1900 */
[----:B------:R-:W-:-:S04]  /*03c0*/  IMAD.WIDE R20, R27, 0x4, R14 ;  /* 0x000000041b147825 */ /* 0x000fc800078e020e */
[C---:B------:R-:W-:Y:S01]  /*03d0*/  IMAD.WIDE R22, R29.reuse, 0x4, R12 ;  /* 0x000000041d167825 */ /* 0x040fe200078e020c */
[----:B---3--:R2:W-:Y:S05]  /*03e0*/  STG.E desc[UR6][R20.64], R24 ;  /* 0x0000001814007986 */ /* 0x0085ea000c101906 */
[----:B------:R-:W3:Y:S01]  /*03f0*/  LDG.E R23, desc[UR6][R22.64] ;  /* 0x0000000616177981 */ /* 0x000ee2000c1e1900 */
[----:B------:R-:W-:Y:S01]  /*0400*/  IMAD.WIDE R18, R29, 0x4, R14 ;  /* 0x000000041d127825 */ /* 0x000fe200078e020e */
[----:B------:R-:W-:Y:S02]  /*0410*/  IADD3 R26, PT, PT, R26, 0x4, RZ ;  /* 0x000000041a1a7810 */ /* 0x000fe40007ffe0ff */
[----:B------:R-:W-:Y:S01]  /*0420*/  LEA R11, R4, R11, 0x2 ;  /* 0x0000000b040b7211 */ /* 0x000fe200078e10ff */
[----:B------:R-:W-:Y:S01]  /*0430*/  IMAD R29, R10, 0x4, R29 ;  /* 0x000000040a1d7824 */ /* 0x000fe200078e021d */
[----:B------:R-:W-:-:S02]  /*0440*/  ISETP.NE.AND P1, PT, R26, RZ, PT ;  /* 0x000000ff1a00720c */ /* 0x000fc40003f25270 */
[C---:B------:R-:W-:Y:S02]  /*0450*/  LEA R8, R10.reuse, R8, 0x2 ;  /* 0x000000080a087211 */ /* 0x040fe400078e10ff */
[C---:B------:R-:W-:Y:S02]  /*0460*/  LEA R27, R10.reuse, R27, 0x2 ;  /* 0x0000001b0a1b7211 */ /* 0x040fe400078e10ff */
[----:B------:R-:W-:Y:S01]  /*0470*/  LEA R9, R10, R9, 0x2 ;  /* 0x000000090a097211 */ /* 0x000fe200078e10ff */
[----:B---3--:R2:W-:Y:S06]  /*0480*/  STG.E desc[UR6][R18.64], R23 ;  /* 0x0000001712007986 */ /* 0x0085ec000c101906 */
[----:B------:R-:W-:Y:S05]  /*0490*/  @P1 BRA `(.L_x_8) ;  /* 0xfffffffc00a01947 */ /* 0x000fea000383ffff */
.L_x_7:
[----:B------:R-:W-:Y:S05]  /*04a0*/  @!P0 EXIT ;  /* 0x000000000000894d */ /* 0x000fea0003800000 */
[----:B------:R-:W0:Y:S01]  /*04b0*/  LDC.64 R12, c[0x0][0x380] ;  /* 0x0000e000ff0c7b82 */ /* 0x000e220000000a00 */
[----:B------:R-:W-:Y:S01]  /*04c0*/  IADD3 R5, PT, PT, R5, R2, R11 ;  /* 0x0000000205057210 */ /* 0x000fe20007ffe00b */
[----:B------:R-:W-:Y:S01]  /*04d0*/  IMAD R11, R3, R4, RZ ;  /* 0x00000004030b7224 */ /* 0x000fe200078e02ff */
[----:B------:R-:W-:-:S03]  /*04e0*/  IADD3 R7, PT, PT, -R7, RZ, RZ ;  /* 0x000000ff07077210 */ /* 0x000fc60007ffe1ff */
[-C--:B------:R-:W-:Y:S02]  /*04f0*/  IMAD R5, R5, R6.reuse, UR8 ;  /* 0x0000000805057e24 */ /* 0x080fe4000f8e0206 */
[----:B------:R-:W1:Y:S01]  /*0500*/  LDC.64 R8, c[0x0][0x388] ;  /* 0x0000e200ff087b82 */ /* 0x000e620000000a00 */
[----:B------:R-:W-:Y:S02]  /*0510*/  IMAD R6, R11, R6, RZ ;  /* 0x000000060b067224 */ /* 0x000fe400078e02ff */
[----:B------:R-:W-:-:S07]  /*0520*/  IMAD R11, R5, R3, R0 ;  /* 0x00000003050b7224 */ /* 0x000fce00078e0200 */
.L_x_9:
[----:B0--3--:R-:W-:-:S06]  /*0530*/  IMAD.WIDE R2, R11, 0x4, R12 ;  /* 0x000000040b027825 */ /* 0x009fcc00078e020c */
[----:B------:R-:W3:Y:S01]  /*0540*/  LDG.E R3, desc[UR6][R2.64] ;  /* 0x0000000602037981 */ /* 0x000ee2000c1e1900 */
[----:B-1----:R-:W-:Y:S01]  /*0550*/  IMAD.WIDE R4, R11, 0x4, R8 ;  /* 0x000000040b047825 */ /* 0x002fe200078e0208 */
[----:B------:R-:W-:Y:S02]  /*0560*/  IADD3 R7, PT, PT, R7, 0x1, RZ ;  /* 0x0000000107077810 */ /* 0x000fe40007ffe0ff */
[----:B------:R-:W-:Y:S02]  /*0570*/  IADD3 R11, PT, PT, R6, R11, RZ ;  /* 0x0000000b060b7210 */ /* 0x000fe40007ffe0ff */
[----:B------:R-:W-:Y:S01]  /*0580*/  ISETP.NE.AND P0, PT, R7, RZ, PT ;  /* 0x000000ff0700720c */ /* 0x000fe20003f05270 */
[----:B---3--:R3:W-:-:S12]  /*0590*/  STG.E desc[UR6][R4.64], R3 ;  /* 0x0000000304007986 */ /* 0x0087d8000c101906 */
[----:B------:R-:W-:Y:S05]  /*05a0*/  @P0 BRA `(.L_x_9) ;  /* 0xfffffffc00e00947 */ /* 0x000fea000383ffff */
[----:B------:R-:W-:Y:S05]  /*05b0*/  EXIT ;  /* 0x000000000000794d */ /* 0x000fea0003800000 */
        .weak           $__internal_1_$__cuda_sm20_div_u16
        .type           $__internal_1_$__cuda_sm20_div_u16,@function
        .size           $__internal_1_$__cuda_sm20_div_u16,(.L_x_12 - $__internal_1_$__cuda_sm20_div_u16)
$__internal_1_$__cuda_sm20_div_u16:
[----:B------:R-:W0:Y:S01]  /*05c0*/  I2F.U16 R8, R7 ;  /* 0x0000000700087306 */ /* 0x000e220000101000 */
[----:B------:R-:W-:Y:S01]  /*05d0*/  IMAD.MOV.U32 R10, RZ, RZ, 0x4b800000 ;  /* 0x4b800000ff0a7424 */ /* 0x000fe200078e00ff */
[C---:B0-----:R-:W-:Y:S02]  /*05e0*/  FSETP.GEU.AND P1, PT, |R8|.reuse, 1.175494350822287508e-38, PT ;  /* 0x008000000800780b */ /* 0x041fe40003f2e200 */
[----:B------:R-:W-:Y:S02]  /*05f0*/  FSETP.GT.AND P0, PT, |R8|, 8.50705917302346158658e+37, PT ;  /* 0x7e8000000800780b */ /* 0x000fe40003f04200 */
[----:B------:R-:W-:-:S04]  /*0600*/  FSEL R10, R10, 1, !P1 ;  /* 0x3f8000000a0a7808 */ /* 0x000fc80004800000 */
[----:B------:R-:W-:Y:S02]  /*0610*/  FSEL R11, R10, 0.25, !P0 ;  /* 0x3e8000000a0b7808 */ /* 0x000fe40004000000 */
[----:B------:R-:W-:Y:S02]  /*0620*/  ISETP.NE.U32.AND P0, PT, R7, RZ, PT ;  /* 0x000000ff0700720c */ /* 0x000fe40003f05070 */
[----:B------:R-:W-:Y:S01]  /*0630*/  MOV R10, R13 ;  /* 0x0000000d000a7202 */ /* 0x000fe20000000f00 */
[----:B------:R-:W-:Y:S01]  /*0640*/  FMUL R12, R8, R11 ;  /* 0x0000000b080c7220 */ /* 0x000fe20000400000 */
[----:B------:R-:W-:-:S05]  /*0650*/  I2FP.F32.U32.RZ R8, UR4 ;  /* 0x0000000400087c45 */ /* 0x000fca000820d000 */
[----:B------:R-:W0:Y:S02]  /*0660*/  MUFU.RCP R12, R12 ;  /* 0x0000000c000c7308 */ /* 0x000e240000001000 */
[----:B0-----:R-:W-:-:S05]  /*0670*/  FMUL R11, R11, R12 ;  /* 0x0000000c0b0b7220 */ /* 0x001fca0000400000 */
[----:B------:R-:W-:-:S05]  /*0680*/  IADD3 R11, PT, PT, R11, 0x2, RZ ;  /* 0x000000020b0b7810 */ /* 0x000fca0007ffe0ff */
[----:B------:R-:W-:Y:S01]  /*0690*/  FMUL.RZ R8, R8, R11 ;  /* 0x0000000b08087220 */ /* 0x000fe2000040c000 */
[----:B------:R-:W-:-:S05]  /*06a0*/  HFMA2 R11, -RZ, RZ, 0, 0 ;  /* 0x00000000ff0b7431 */ /* 0x000fca00000001ff */
[----:B------:R-:W0:Y:S02]  /*06b0*/  F2I.U32.TRUNC.NTZ R8, R8 ;  /* 0x0000000800087305 */ /* 0x000e24000020f000 */
[----:B0-----:R-:W-:Y:S02]  /*06c0*/  LOP3.LUT R7, R8, 0xffff, RZ, 0xc0, !PT ;  /* 0x0000ffff08077812 */ /* 0x001fe400078ec0ff */
[----:B------:R-:W-:Y:S01]  /*06d0*/  @!P0 MOV R7, 0xffffffff ;  /* 0xffffffff00078802 */ /* 0x000fe20000000f00 */
[----:B------:R-:W-:Y:S06]  /*06e0*/  RET.REL.NODEC R10 `(_Z11matrix_copyPfS_i) ;  /* 0xfffffff80a447950 */ /* 0x000fec0003c3ffff */
.L_x_10:
        /* <DEDUP_REMOVED lines=9> */
.L_x_12:


//--------------------- .nv.shared._Z33shared_coalesced_no_bank_conflictPfS_i --------------------------
	.section	.nv.shared._Z33shared_coalesced_no_bank_conflictPfS_i,"aw",@nobits
	.sectionflags	@""
	.align	4
.nv.shared._Z33shared_coalesced_no_bank_conflictPfS_i:
	.zero		5248


//--------------------- .nv.shared.reserved.0     --------------------------
	.section	.nv.shared.reserved.0,"aw",@nobits
	.weak		__nv_reservedSMEM_offset_0_alias
	.size		__nv_reservedSMEM_offset_0_alias, 0, 64
	.other		__nv_reservedSMEM_offset_0_alias,@"STO_CUDA_RESERVED_SHARED STV_DEFAULT"
__nv_reservedSMEM_offset_0_alias:
	.zero		0
	.zero		64


//--------------------- .nv.shared._Z30shared_coalesced_bank_conflictPfS_i --------------------------
	.section	.nv.shared._Z30shared_coalesced_bank_conflictPfS_i,"aw",@nobits
	.sectionflags	@""
	.align	4
.nv.shared._Z30shared_coalesced_bank_conflictPfS_i:
	.zero		5120


//--------------------- .nv.shared._Z11shared_copyPfS_i --------------------------
	.section	.nv.shared._Z11shared_copyPfS_i,"aw",@nobits
	.sectionflags	@""
	.align	4
.nv.shared._Z11shared_copyPfS_i:
	.zero		5120


//--------------------- .nv.constant0._Z33shared_coalesced_no_bank_conflictPfS_i --------------------------
	.section	.nv.constant0._Z33shared_coalesced_no_bank_conflictPfS_i,"a",@progbits
	.sectionflags	@""
	.align	4
.nv.constant0._Z33shared_coalesced_no_bank_conflictPfS_i:
	.zero		916


//--------------------- .nv.constant0._Z30shared_coalesced_bank_conflictPfS_i --------------------------
	.section	.nv.constant0._Z30shared_coalesced_bank_conflictPfS_i,"a",@progbits
	.sectionflags	@""
	.align	4
.nv.constant0._Z30shared_coalesced_bank_conflictPfS_i:
	.zero		916


//--------------------- .nv.constant0._Z11shared_copyPfS_i --------------------------
	.section	.nv.constant0._Z11shared_copyPfS_i,"a",@progbits
	.sectionflags	@""
	.align	4
.nv.constant0._Z11shared_copyPfS_i:
	.zero		916


//--------------------- .nv.constant0._Z15navie_transposePfS_i --------------------------
	.section	.nv.constant0._Z15navie_transposePfS_i,"a",@progbits
	.sectionflags	@""
	.align	4
.nv.constant0._Z15navie_transposePfS_i:
	.zero		916


//--------------------- .nv.constant0._Z11matrix_copyPfS_i --------------------------
	.section	.nv.constant0._Z11matrix_copyPfS_i,"a",@progbits
	.sectionflags	@""
	.align	4
.nv.constant0._Z11matrix_copyPfS_i:
	.zero		916


//--------------------- SYMBOLS --------------------------

	.type		.nv.reservedSmem.offset0,@object
	.size		.nv.reservedSmem.offset0,0x4
	.type		.nv.reservedSmem.cap,@object
	.size		.nv.reservedSmem.cap,0x4
